//
// Generated by NVIDIA NVVM Compiler
//
// Compiler Build ID: CL-36424714
// Cuda compilation tools, release 13.0, V13.0.88
// Based on NVVM 20.0.0
//

.version 9.0
.target sm_100
.address_size 64

	// .globl	_Z16estimatePiKernelPjjjP17curandStateXORWOW
.global .align 4 .b8 precalc_xorwow_matrix[102400];
.global .align 4 .b8 precalc_xorwow_offset_matrix[102400];
.global .align 4 .b8 mrg32k3aM1[2304];
.global .align 4 .b8 mrg32k3aM2[2304];
.global .align 4 .b8 mrg32k3aM1SubSeq[2016];
.global .align 4 .b8 mrg32k3aM2SubSeq[2016];
.global .align 4 .b8 mrg32k3aM1Seq[2304];
.global .align 4 .b8 mrg32k3aM2Seq[2304];
.const .align 8 .b8 __cr_lgamma_table[72];

.visible .entry _Z16estimatePiKernelPjjjP17curandStateXORWOW(
	.param .u64 .ptr .align 1 _Z16estimatePiKernelPjjjP17curandStateXORWOW_param_0,
	.param .u32 _Z16estimatePiKernelPjjjP17curandStateXORWOW_param_1,
	.param .u32 _Z16estimatePiKernelPjjjP17curandStateXORWOW_param_2,
	.param .u64 .ptr .align 1 _Z16estimatePiKernelPjjjP17curandStateXORWOW_param_3
)
{
	.reg .pred 	%p<34>;
	.reg .b32 	%r<508>;
	.reg .b32 	%f<13>;
	.reg .b64 	%rd<22>;
	.reg .b64 	%fd<16>;

	ld.param.u64 	%rd9, [_Z16estimatePiKernelPjjjP17curandStateXORWOW_param_0];
	ld.param.u32 	%r204, [_Z16estimatePiKernelPjjjP17curandStateXORWOW_param_1];
	ld.param.u32 	%r205, [_Z16estimatePiKernelPjjjP17curandStateXORWOW_param_2];
	ld.param.u64 	%rd10, [_Z16estimatePiKernelPjjjP17curandStateXORWOW_param_3];
	mov.u32 	%r206, %ctaid.x;
	mov.u32 	%r207, %ntid.x;
	mov.u32 	%r208, %tid.x;
	mad.lo.s32 	%r1, %r206, %r207, %r208;
	setp.gt.u32 	%p1, %r1, %r205;
	@%p1 bra 	$L__BB0_54;
	cvta.to.global.u64 	%rd11, %rd10;
	cvt.s64.s32 	%rd1, %r1;
	mul.wide.s32 	%rd12, %r1, 48;
	add.s64 	%rd2, %rd11, %rd12;
	xor.b32  	%r209, %r1, -1429050551;
	mul.lo.s32 	%r210, %r209, 1099087573;
	setp.gt.s32 	%p2, %r1, -1;
	selp.b32 	%r211, -644748465, -1947113066, %p2;
	add.s32 	%r212, %r211, %r210;
	add.s32 	%r213, %r212, 6615241;
	add.s32 	%r214, %r210, 123456789;
	st.global.v2.u32 	[%rd2], {%r213, %r214};
	xor.b32  	%r215, %r210, 362436069;
	add.s32 	%r216, %r211, 521288629;
	st.global.v2.u32 	[%rd2+8], {%r215, %r216};
	xor.b32  	%r217, %r211, 88675123;
	add.s32 	%r218, %r210, 5783321;
	st.global.v2.u32 	[%rd2+16], {%r217, %r218};
	setp.eq.s32 	%p3, %r1, 0;
	@%p3 bra 	$L__BB0_43;
	mov.b32 	%r407, 0;
	mov.u64 	%rd14, precalc_xorwow_matrix;
	mov.u64 	%rd21, %rd1;
$L__BB0_3:
	and.b64  	%rd4, %rd21, 3;
	setp.eq.s64 	%p4, %rd4, 0;
	@%p4 bra 	$L__BB0_42;
	mul.wide.u32 	%rd13, %r407, 3200;
	add.s64 	%rd5, %rd14, %rd13;
	cvt.u32.u64 	%r3, %rd4;
	mov.b32 	%r408, 0;
$L__BB0_5:
	mov.b32 	%r421, 0;
	mov.u32 	%r422, %r421;
	mov.u32 	%r423, %r421;
	mov.u32 	%r424, %r421;
	mov.u32 	%r425, %r421;
	mov.u32 	%r414, %r421;
$L__BB0_6:
	mul.wide.u32 	%rd15, %r414, 4;
	add.s64 	%rd16, %rd2, %rd15;
	ld.global.u32 	%r11, [%rd16+4];
	shl.b32 	%r12, %r414, 5;
	mov.b32 	%r420, 0;
$L__BB0_7:
	.pragma "nounroll";
	shr.u32 	%r223, %r11, %r420;
	and.b32  	%r224, %r223, 1;
	setp.eq.b32 	%p5, %r224, 1;
	not.pred 	%p6, %p5;
	add.s32 	%r225, %r12, %r420;
	mul.lo.s32 	%r226, %r225, 5;
	mul.wide.u32 	%rd17, %r226, 4;
	add.s64 	%rd6, %rd5, %rd17;
	@%p6 bra 	$L__BB0_9;
	ld.global.u32 	%r227, [%rd6];
	xor.b32  	%r425, %r425, %r227;
	ld.global.u32 	%r228, [%rd6+4];
	xor.b32  	%r424, %r424, %r228;
	ld.global.u32 	%r229, [%rd6+8];
	xor.b32  	%r423, %r423, %r229;
	ld.global.u32 	%r230, [%rd6+12];
	xor.b32  	%r422, %r422, %r230;
	ld.global.u32 	%r231, [%rd6+16];
	xor.b32  	%r421, %r421, %r231;
$L__BB0_9:
	and.b32  	%r233, %r223, 2;
	setp.eq.s32 	%p7, %r233, 0;
	@%p7 bra 	$L__BB0_11;
	ld.global.u32 	%r234, [%rd6+20];
	xor.b32  	%r425, %r425, %r234;
	ld.global.u32 	%r235, [%rd6+24];
	xor.b32  	%r424, %r424, %r235;
	ld.global.u32 	%r236, [%rd6+28];
	xor.b32  	%r423, %r423, %r236;
	ld.global.u32 	%r237, [%rd6+32];
	xor.b32  	%r422, %r422, %r237;
	ld.global.u32 	%r238, [%rd6+36];
	xor.b32  	%r421, %r421, %r238;
$L__BB0_11:
	and.b32  	%r240, %r223, 4;
	setp.eq.s32 	%p8, %r240, 0;
	@%p8 bra 	$L__BB0_13;
	ld.global.u32 	%r241, [%rd6+40];
	xor.b32  	%r425, %r425, %r241;
	ld.global.u32 	%r242, [%rd6+44];
	xor.b32  	%r424, %r424, %r242;
	ld.global.u32 	%r243, [%rd6+48];
	xor.b32  	%r423, %r423, %r243;
	ld.global.u32 	%r244, [%rd6+52];
	xor.b32  	%r422, %r422, %r244;
	ld.global.u32 	%r245, [%rd6+56];
	xor.b32  	%r421, %r421, %r245;
$L__BB0_13:
	and.b32  	%r247, %r223, 8;
	setp.eq.s32 	%p9, %r247, 0;
	@%p9 bra 	$L__BB0_15;
	ld.global.u32 	%r248, [%rd6+60];
	xor.b32  	%r425, %r425, %r248;
	ld.global.u32 	%r249, [%rd6+64];
	xor.b32  	%r424, %r424, %r249;
	ld.global.u32 	%r250, [%rd6+68];
	xor.b32  	%r423, %r423, %r250;
	ld.global.u32 	%r251, [%rd6+72];
	xor.b32  	%r422, %r422, %r251;
	ld.global.u32 	%r252, [%rd6+76];
	xor.b32  	%r421, %r421, %r252;
$L__BB0_15:
	and.b32  	%r254, %r223, 16;
	setp.eq.s32 	%p10, %r254, 0;
	@%p10 bra 	$L__BB0_17;
	ld.global.u32 	%r255, [%rd6+80];
	xor.b32  	%r425, %r425, %r255;
	ld.global.u32 	%r256, [%rd6+84];
	xor.b32  	%r424, %r424, %r256;
	ld.global.u32 	%r257, [%rd6+88];
	xor.b32  	%r423, %r423, %r257;
	ld.global.u32 	%r258, [%rd6+92];
	xor.b32  	%r422, %r422, %r258;
	ld.global.u32 	%r259, [%rd6+96];
	xor.b32  	%r421, %r421, %r259;
$L__BB0_17:
	and.b32  	%r261, %r223, 32;
	setp.eq.s32 	%p11, %r261, 0;
	@%p11 bra 	$L__BB0_19;
	ld.global.u32 	%r262, [%rd6+100];
	xor.b32  	%r425, %r425, %r262;
	ld.global.u32 	%r263, [%rd6+104];
	xor.b32  	%r424, %r424, %r263;
	ld.global.u32 	%r264, [%rd6+108];
	xor.b32  	%r423, %r423, %r264;
	ld.global.u32 	%r265, [%rd6+112];
	xor.b32  	%r422, %r422, %r265;
	ld.global.u32 	%r266, [%rd6+116];
	xor.b32  	%r421, %r421, %r266;
$L__BB0_19:
	and.b32  	%r268, %r223, 64;
	setp.eq.s32 	%p12, %r268, 0;
	@%p12 bra 	$L__BB0_21;
	ld.global.u32 	%r269, [%rd6+120];
	xor.b32  	%r425, %r425, %r269;
	ld.global.u32 	%r270, [%rd6+124];
	xor.b32  	%r424, %r424, %r270;
	ld.global.u32 	%r271, [%rd6+128];
	xor.b32  	%r423, %r423, %r271;
	ld.global.u32 	%r272, [%rd6+132];
	xor.b32  	%r422, %r422, %r272;
	ld.global.u32 	%r273, [%rd6+136];
	xor.b32  	%r421, %r421, %r273;
$L__BB0_21:
	and.b32  	%r275, %r223, 128;
	setp.eq.s32 	%p13, %r275, 0;
	@%p13 bra 	$L__BB0_23;
	ld.global.u32 	%r276, [%rd6+140];
	xor.b32  	%r425, %r425, %r276;
	ld.global.u32 	%r277, [%rd6+144];
	xor.b32  	%r424, %r424, %r277;
	ld.global.u32 	%r278, [%rd6+148];
	xor.b32  	%r423, %r423, %r278;
	ld.global.u32 	%r279, [%rd6+152];
	xor.b32  	%r422, %r422, %r279;
	ld.global.u32 	%r280, [%rd6+156];
	xor.b32  	%r421, %r421, %r280;
$L__BB0_23:
	and.b32  	%r282, %r223, 256;
	setp.eq.s32 	%p14, %r282, 0;
	@%p14 bra 	$L__BB0_25;
	ld.global.u32 	%r283, [%rd6+160];
	xor.b32  	%r425, %r425, %r283;
	ld.global.u32 	%r284, [%rd6+164];
	xor.b32  	%r424, %r424, %r284;
	ld.global.u32 	%r285, [%rd6+168];
	xor.b32  	%r423, %r423, %r285;
	ld.global.u32 	%r286, [%rd6+172];
	xor.b32  	%r422, %r422, %r286;
	ld.global.u32 	%r287, [%rd6+176];
	xor.b32  	%r421, %r421, %r287;
$L__BB0_25:
	and.b32  	%r289, %r223, 512;
	setp.eq.s32 	%p15, %r289, 0;
	@%p15 bra 	$L__BB0_27;
	ld.global.u32 	%r290, [%rd6+180];
	xor.b32  	%r425, %r425, %r290;
	ld.global.u32 	%r291, [%rd6+184];
	xor.b32  	%r424, %r424, %r291;
	ld.global.u32 	%r292, [%rd6+188];
	xor.b32  	%r423, %r423, %r292;
	ld.global.u32 	%r293, [%rd6+192];
	xor.b32  	%r422, %r422, %r293;
	ld.global.u32 	%r294, [%rd6+196];
	xor.b32  	%r421, %r421, %r294;
$L__BB0_27:
	and.b32  	%r296, %r223, 1024;
	setp.eq.s32 	%p16, %r296, 0;
	@%p16 bra 	$L__BB0_29;
	ld.global.u32 	%r297, [%rd6+200];
	xor.b32  	%r425, %r425, %r297;
	ld.global.u32 	%r298, [%rd6+204];
	xor.b32  	%r424, %r424, %r298;
	ld.global.u32 	%r299, [%rd6+208];
	xor.b32  	%r423, %r423, %r299;
	ld.global.u32 	%r300, [%rd6+212];
	xor.b32  	%r422, %r422, %r300;
	ld.global.u32 	%r301, [%rd6+216];
	xor.b32  	%r421, %r421, %r301;
$L__BB0_29:
	and.b32  	%r303, %r223, 2048;
	setp.eq.s32 	%p17, %r303, 0;
	@%p17 bra 	$L__BB0_31;
	ld.global.u32 	%r304, [%rd6+220];
	xor.b32  	%r425, %r425, %r304;
	ld.global.u32 	%r305, [%rd6+224];
	xor.b32  	%r424, %r424, %r305;
	ld.global.u32 	%r306, [%rd6+228];
	xor.b32  	%r423, %r423, %r306;
	ld.global.u32 	%r307, [%rd6+232];
	xor.b32  	%r422, %r422, %r307;
	ld.global.u32 	%r308, [%rd6+236];
	xor.b32  	%r421, %r421, %r308;
$L__BB0_31:
	and.b32  	%r310, %r223, 4096;
	setp.eq.s32 	%p18, %r310, 0;
	@%p18 bra 	$L__BB0_33;
	ld.global.u32 	%r311, [%rd6+240];
	xor.b32  	%r425, %r425, %r311;
	ld.global.u32 	%r312, [%rd6+244];
	xor.b32  	%r424, %r424, %r312;
	ld.global.u32 	%r313, [%rd6+248];
	xor.b32  	%r423, %r423, %r313;
	ld.global.u32 	%r314, [%rd6+252];
	xor.b32  	%r422, %r422, %r314;
	ld.global.u32 	%r315, [%rd6+256];
	xor.b32  	%r421, %r421, %r315;
$L__BB0_33:
	and.b32  	%r317, %r223, 8192;
	setp.eq.s32 	%p19, %r317, 0;
	@%p19 bra 	$L__BB0_35;
	ld.global.u32 	%r318, [%rd6+260];
	xor.b32  	%r425, %r425, %r318;
	ld.global.u32 	%r319, [%rd6+264];
	xor.b32  	%r424, %r424, %r319;
	ld.global.u32 	%r320, [%rd6+268];
	xor.b32  	%r423, %r423, %r320;
	ld.global.u32 	%r321, [%rd6+272];
	xor.b32  	%r422, %r422, %r321;
	ld.global.u32 	%r322, [%rd6+276];
	xor.b32  	%r421, %r421, %r322;
$L__BB0_35:
	and.b32  	%r324, %r223, 16384;
	setp.eq.s32 	%p20, %r324, 0;
	@%p20 bra 	$L__BB0_37;
	ld.global.u32 	%r325, [%rd6+280];
	xor.b32  	%r425, %r425, %r325;
	ld.global.u32 	%r326, [%rd6+284];
	xor.b32  	%r424, %r424, %r326;
	ld.global.u32 	%r327, [%rd6+288];
	xor.b32  	%r423, %r423, %r327;
	ld.global.u32 	%r328, [%rd6+292];
	xor.b32  	%r422, %r422, %r328;
	ld.global.u32 	%r329, [%rd6+296];
	xor.b32  	%r421, %r421, %r329;
$L__BB0_37:
	and.b32  	%r331, %r223, 32768;
	setp.eq.s32 	%p21, %r331, 0;
	@%p21 bra 	$L__BB0_39;
	ld.global.u32 	%r332, [%rd6+300];
	xor.b32  	%r425, %r425, %r332;
	ld.global.u32 	%r333, [%rd6+304];
	xor.b32  	%r424, %r424, %r333;
	ld.global.u32 	%r334, [%rd6+308];
	xor.b32  	%r423, %r423, %r334;
	ld.global.u32 	%r335, [%rd6+312];
	xor.b32  	%r422, %r422, %r335;
	ld.global.u32 	%r336, [%rd6+316];
	xor.b32  	%r421, %r421, %r336;
$L__BB0_39:
	add.s32 	%r420, %r420, 16;
	setp.ne.s32 	%p22, %r420, 32;
	@%p22 bra 	$L__BB0_7;
	mad.lo.s32 	%r337, %r414, -31, %r12;
	add.s32 	%r414, %r337, 1;
	setp.ne.s32 	%p23, %r414, 5;
	@%p23 bra 	$L__BB0_6;
	st.global.u32 	[%rd2+4], %r425;
	st.global.u32 	[%rd2+8], %r424;
	st.global.u32 	[%rd2+12], %r423;
	st.global.u32 	[%rd2+16], %r422;
	st.global.u32 	[%rd2+20], %r421;
	add.s32 	%r408, %r408, 1;
	setp.lt.u32 	%p24, %r408, %r3;
	@%p24 bra 	$L__BB0_5;
$L__BB0_42:
	shr.u64 	%rd7, %rd21, 2;
	add.s32 	%r407, %r407, 1;
	setp.gt.u64 	%p25, %rd21, 3;
	mov.u64 	%rd21, %rd7;
	@%p25 bra 	$L__BB0_3;
$L__BB0_43:
	mov.b32 	%r338, 0;
	st.global.v2.u32 	[%rd2+24], {%r338, %r338};
	st.global.u32 	[%rd2+32], %r338;
	mov.b64 	%rd18, 0;
	st.global.u64 	[%rd2+40], %rd18;
	setp.eq.s32 	%p26, %r204, 0;
	@%p26 bra 	$L__BB0_54;
	cvta.to.global.u64 	%rd19, %rd9;
	shl.b64 	%rd20, %rd1, 2;
	add.s64 	%rd8, %rd19, %rd20;
	setp.eq.s32 	%p27, %r204, 1;
	@%p27 bra 	$L__BB0_51;
	and.b32  	%r339, %r204, -2;
	neg.s32 	%r501, %r339;
$L__BB0_46:
	ld.global.v2.u32 	{%r340, %r341}, [%rd2];
	shr.u32 	%r342, %r341, 2;
	xor.b32  	%r343, %r342, %r341;
	ld.global.v2.u32 	{%r344, %r507}, [%rd2+8];
	ld.global.v2.u32 	{%r506, %r505}, [%rd2+16];
	shl.b32 	%r345, %r505, 4;
	shl.b32 	%r346, %r343, 1;
	xor.b32  	%r347, %r346, %r345;
	xor.b32  	%r348, %r347, %r343;
	xor.b32  	%r504, %r348, %r505;
	add.s32 	%r349, %r340, %r504;
	add.s32 	%r350, %r349, 362437;
	cvt.rn.f32.u32 	%f1, %r350;
	fma.rn.f32 	%f2, %f1, 0f2F800000, 0f2F000000;
	cvt.f64.f32 	%fd1, %f2;
	shr.u32 	%r351, %r344, 2;
	xor.b32  	%r352, %r351, %r344;
	st.global.v2.u32 	[%rd2+8], {%r506, %r505};
	shl.b32 	%r353, %r504, 4;
	shl.b32 	%r354, %r352, 1;
	xor.b32  	%r355, %r354, %r353;
	xor.b32  	%r356, %r355, %r352;
	xor.b32  	%r503, %r356, %r504;
	st.global.v2.u32 	[%rd2+16], {%r504, %r503};
	add.s32 	%r502, %r340, 724874;
	st.global.v2.u32 	[%rd2], {%r502, %r507};
	add.s32 	%r357, %r503, %r502;
	cvt.rn.f32.u32 	%f3, %r357;
	fma.rn.f32 	%f4, %f3, 0f2F800000, 0f2F000000;
	cvt.f64.f32 	%fd2, %f4;
	mul.f64 	%fd3, %fd2, %fd2;
	fma.rn.f64 	%fd4, %fd1, %fd1, %fd3;
	sqrt.rn.f64 	%fd5, %fd4;
	setp.gtu.f64 	%p28, %fd5, 0d3FF0000000000000;
	@%p28 bra 	$L__BB0_48;
	ld.global.u32 	%r358, [%rd8];
	add.s32 	%r359, %r358, 1;
	st.global.u32 	[%rd8], %r359;
	ld.global.v2.u32 	{%r502, %r507}, [%rd2];
	ld.global.v2.u32 	{%r506, %r505}, [%rd2+8];
	ld.global.v2.u32 	{%r504, %r503}, [%rd2+16];
$L__BB0_48:
	shr.u32 	%r360, %r507, 2;
	xor.b32  	%r361, %r360, %r507;
	shl.b32 	%r362, %r503, 4;
	shl.b32 	%r363, %r361, 1;
	xor.b32  	%r364, %r363, %r362;
	xor.b32  	%r365, %r364, %r361;
	xor.b32  	%r366, %r365, %r503;
	add.s32 	%r367, %r502, %r366;
	add.s32 	%r368, %r367, 362437;
	cvt.rn.f32.u32 	%f5, %r368;
	fma.rn.f32 	%f6, %f5, 0f2F800000, 0f2F000000;
	cvt.f64.f32 	%fd6, %f6;
	shr.u32 	%r369, %r506, 2;
	xor.b32  	%r370, %r369, %r506;
	st.global.v2.u32 	[%rd2+8], {%r504, %r503};
	shl.b32 	%r371, %r366, 4;
	shl.b32 	%r372, %r370, 1;
	xor.b32  	%r373, %r372, %r371;
	xor.b32  	%r374, %r373, %r370;
	xor.b32  	%r375, %r374, %r366;
	st.global.v2.u32 	[%rd2+16], {%r366, %r375};
	add.s32 	%r376, %r502, 724874;
	st.global.v2.u32 	[%rd2], {%r376, %r505};
	add.s32 	%r377, %r375, %r376;
	cvt.rn.f32.u32 	%f7, %r377;
	fma.rn.f32 	%f8, %f7, 0f2F800000, 0f2F000000;
	cvt.f64.f32 	%fd7, %f8;
	mul.f64 	%fd8, %fd7, %fd7;
	fma.rn.f64 	%fd9, %fd6, %fd6, %fd8;
	sqrt.rn.f64 	%fd10, %fd9;
	setp.gtu.f64 	%p29, %fd10, 0d3FF0000000000000;
	@%p29 bra 	$L__BB0_50;
	ld.global.u32 	%r378, [%rd8];
	add.s32 	%r379, %r378, 1;
	st.global.u32 	[%rd8], %r379;
$L__BB0_50:
	add.s32 	%r501, %r501, 2;
	setp.ne.s32 	%p30, %r501, 0;
	@%p30 bra 	$L__BB0_46;
$L__BB0_51:
	and.b32  	%r380, %r204, 1;
	setp.eq.b32 	%p31, %r380, 1;
	not.pred 	%p32, %p31;
	@%p32 bra 	$L__BB0_54;
	ld.global.v2.u32 	{%r381, %r382}, [%rd2];
	shr.u32 	%r383, %r382, 2;
	xor.b32  	%r384, %r383, %r382;
	ld.global.v2.u32 	{%r385, %r386}, [%rd2+8];
	ld.global.v2.u32 	{%r387, %r388}, [%rd2+16];
	shl.b32 	%r389, %r388, 4;
	shl.b32 	%r390, %r384, 1;
	xor.b32  	%r391, %r390, %r389;
	xor.b32  	%r392, %r391, %r384;
	xor.b32  	%r393, %r392, %r388;
	add.s32 	%r394, %r381, %r393;
	add.s32 	%r395, %r394, 362437;
	cvt.rn.f32.u32 	%f9, %r395;
	fma.rn.f32 	%f10, %f9, 0f2F800000, 0f2F000000;
	cvt.f64.f32 	%fd11, %f10;
	shr.u32 	%r396, %r385, 2;
	xor.b32  	%r397, %r396, %r385;
	st.global.v2.u32 	[%rd2+8], {%r387, %r388};
	shl.b32 	%r398, %r393, 4;
	shl.b32 	%r399, %r397, 1;
	xor.b32  	%r400, %r399, %r398;
	xor.b32  	%r401, %r400, %r397;
	xor.b32  	%r402, %r401, %r393;
	st.global.v2.u32 	[%rd2+16], {%r393, %r402};
	add.s32 	%r403, %r381, 724874;
	st.global.v2.u32 	[%rd2], {%r403, %r386};
	add.s32 	%r404, %r402, %r403;
	cvt.rn.f32.u32 	%f11, %r404;
	fma.rn.f32 	%f12, %f11, 0f2F800000, 0f2F000000;
	cvt.f64.f32 	%fd12, %f12;
	mul.f64 	%fd13, %fd12, %fd12;
	fma.rn.f64 	%fd14, %fd11, %fd11, %fd13;
	sqrt.rn.f64 	%fd15, %fd14;
	setp.gtu.f64 	%p33, %fd15, 0d3FF0000000000000;
	@%p33 bra 	$L__BB0_54;
	ld.global.u32 	%r405, [%rd8];
	add.s32 	%r406, %r405, 1;
	st.global.u32 	[%rd8], %r406;
$L__BB0_54:
	ret;

}


// ===== COMPILED SASS (sm_100) =====

	.target	sm_100

	.elftype	@"ET_EXEC"


//--------------------- .note.nv.tkinfo           --------------------------
	.section	.note.nv.tkinfo,"",@"SHT_NOTE"
	.sectionflags	@"SHF_NOTE_NV_TKINFO"
	.tkinfo
        /*0018*/ 	.word	0x00000002
        /*0030*/ 	.string	""
        /*0030*/ 	.string	"ptxas"
        /*0030*/ 	.string	"Cuda compilation tools, release 13.0, V13.0.88"
        /*0030*/ 	.string	"Build cuda_13.0.r13.0/compiler.36424714_0"
        /*0030*/ 	.string	"-arch sm_100 -m 64 "



//--------------------- .note.nv.cuinfo           --------------------------
	.section	.note.nv.cuinfo,"",@"SHT_NOTE"
	.sectionflags	@"SHF_NOTE_NV_CUINFO"
        /*0018*/ 	.short	0x0002
        /*001a*/ 	.short	0x0064
        /*001c*/ 	.short	0x0082
	.zero		2


//--------------------- .nv.info                  --------------------------
	.section	.nv.info,"",@"SHT_CUDA_INFO"
	.align	4


	//----- nvinfo : EIATTR_REGCOUNT
	.align		4
        /*0000*/ 	.byte	0x04, 0x2f
        /*0002*/ 	.short	(.L_10 - .L_9)
	.align		4
.L_9:
        /*0004*/ 	.word	index@(_Z16estimatePiKernelPjjjP17curandStateXORWOW)
        /*0008*/ 	.word	0x00000020


	//----- nvinfo : EIATTR_FRAME_SIZE
	.align		4
.L_10:
        /*000c*/ 	.byte	0x04, 0x11
        /*000e*/ 	.short	(.L_12 - .L_11)
	.align		4
.L_11:
        /*0010*/ 	.word	index@($__internal_0_$__cuda_sm20_dsqrt_rn_f64_mediumpath_v1)
        /*0014*/ 	.word	0x00000000


	//----- nvinfo : EIATTR_FRAME_SIZE
	.align		4
.L_12:
        /*0018*/ 	.byte	0x04, 0x11
        /*001a*/ 	.short	(.L_14 - .L_13)
	.align		4
.L_13:
        /*001c*/ 	.word	index@(_Z16estimatePiKernelPjjjP17curandStateXORWOW)
        /*0020*/ 	.word	0x00000000


	//----- nvinfo : EIATTR_MIN_STACK_SIZE
	.align		4
.L_14:
        /*0024*/ 	.byte	0x04, 0x12
        /*0026*/ 	.short	(.L_16 - .L_15)
	.align		4
.L_15:
        /*0028*/ 	.word	index@(_Z16estimatePiKernelPjjjP17curandStateXORWOW)
        /*002c*/ 	.word	0x00000000
.L_16:


//--------------------- .nv.compat                --------------------------
	.section	.nv.compat,"",@"SHT_CUDA_COMPAT_INFO"
	.align	4
        /*0000*/ 	.byte	0x02, 0x09, 0x00, 0x00, 0x02, 0x02, 0x01, 0x00, 0x02, 0x05, 0x05, 0x00, 0x03, 0x07, 0x01, 0x01
        /*0010*/ 	.byte	0x02, 0x03, 0x00, 0x00, 0x02, 0x06, 0x01, 0x00, 0x04, 0x0b, 0x08, 0x00, 0x01, 0x00, 0x00, 0x00
        /*0020*/ 	.byte	0x00, 0x00, 0x00, 0x00


//--------------------- .nv.info._Z16estimatePiKernelPjjjP17curandStateXORWOW --------------------------
	.section	.nv.info._Z16estimatePiKernelPjjjP17curandStateXORWOW,"",@"SHT_CUDA_INFO"
	.sectionflags	@""
	.align	4


	//----- nvinfo : EIATTR_CUDA_API_VERSION
	.align		4
        /*0000*/ 	.byte	0x04, 0x37
        /*0002*/ 	.short	(.L_18 - .L_17)
.L_17:
        /*0004*/ 	.word	0x00000082


	//----- nvinfo : EIATTR_KPARAM_INFO
	.align		4
.L_18:
        /*0008*/ 	.byte	0x04, 0x17
        /*000a*/ 	.short	(.L_20 - .L_19)
.L_19:
        /*000c*/ 	.word	0x00000000
        /*0010*/ 	.short	0x0003
        /*0012*/ 	.short	0x0010
        /*0014*/ 	.byte	0x00, 0xf5, 0x21, 0x00


	//----- nvinfo : EIATTR_KPARAM_INFO
	.align		4
.L_20:
        /*0018*/ 	.byte	0x04, 0x17
        /*001a*/ 	.short	(.L_22 - .L_21)
.L_21:
        /*001c*/ 	.word	0x00000000
        /*0020*/ 	.short	0x0002
        /*0022*/ 	.short	0x000c
        /*0024*/ 	.byte	0x00, 0xf0, 0x11, 0x00


	//----- nvinfo : EIATTR_KPARAM_INFO
	.align		4
.L_22:
        /*0028*/ 	.byte	0x04, 0x17
        /*002a*/ 	.short	(.L_24 - .L_23)
.L_23:
        /*002c*/ 	.word	0x00000000
        /*0030*/ 	.short	0x0001
        /*0032*/ 	.short	0x0008
        /*0034*/ 	.byte	0x00, 0xf0, 0x11, 0x00


	//----- nvinfo : EIATTR_KPARAM_INFO
	.align		4
.L_24:
        /*0038*/ 	.byte	0x04, 0x17
        /*003a*/ 	.short	(.L_26 - .L_25)
.L_25:
        /*003c*/ 	.word	0x00000000
        /*0040*/ 	.short	0x0000
        /*0042*/ 	.short	0x0000
        /*0044*/ 	.byte	0x00, 0xf5, 0x21, 0x00


	//----- nvinfo : EIATTR_SPARSE_MMA_MASK
	.align		4
.L_26:
        /*0048*/ 	.byte	0x03, 0x50
        /*004a*/ 	.short	0x0000


	//----- nvinfo : EIATTR_MAXREG_COUNT
	.align		4
        /*004c*/ 	.byte	0x03, 0x1b
        /*004e*/ 	.short	0x00ff


	//----- nvinfo : EIATTR_MERCURY_ISA_VERSION
	.align		4
        /*0050*/ 	.byte	0x03, 0x5f
        /*0052*/ 	.short	0x0101


	//----- nvinfo : EIATTR_VRC_CTA_INIT_COUNT
	.align		4
        /*0054*/ 	.byte	0x02, 0x4a
	.zero		1
	.zero		1


	//----- nvinfo : EIATTR_EXIT_INSTR_OFFSETS
	.align		4
        /*0058*/ 	.byte	0x04, 0x1c
        /*005a*/ 	.short	(.L_28 - .L_27)


	//   ....[0]....
.L_27:
        /*005c*/ 	.word	0x00000070


	//   ....[1]....
        /*0060*/ 	.word	0x00000f20


	//   ....[2]....
        /*0064*/ 	.word	0x00001820


	//   ....[3]....
        /*0068*/ 	.word	0x00001bc0


	//   ....[4]....
        /*006c*/ 	.word	0x00001c00


	//----- nvinfo : EIATTR_CRS_STACK_SIZE
	.align		4
.L_28:
        /*0070*/ 	.byte	0x04, 0x1e
        /*0072*/ 	.short	(.L_30 - .L_29)
.L_29:
        /*0074*/ 	.word	0x00000000


	//----- nvinfo : EIATTR_CBANK_PARAM_SIZE
	.align		4
.L_30:
        /*0078*/ 	.byte	0x03, 0x19
        /*007a*/ 	.short	0x0018


	//----- nvinfo : EIATTR_PARAM_CBANK
	.align		4
        /*007c*/ 	.byte	0x04, 0x0a
        /*007e*/ 	.short	(.L_32 - .L_31)
	.align		4
.L_31:
        /*0080*/ 	.word	index@(.nv.constant0._Z16estimatePiKernelPjjjP17curandStateXORWOW)
        /*0084*/ 	.short	0x0380
        /*0086*/ 	.short	0x0018


	//----- nvinfo : EIATTR_SW_WAR
	.align		4
.L_32:
        /*0088*/ 	.byte	0x04, 0x36
        /*008a*/ 	.short	(.L_34 - .L_33)
.L_33:
        /*008c*/ 	.word	0x00000008
.L_34:


//--------------------- .nv.callgraph             --------------------------
	.section	.nv.callgraph,"",@"SHT_CUDA_CALLGRAPH"
	.align	4
	.sectionentsize	8
	.align		4
        /*0000*/ 	.word	0x00000000
	.align		4
        /*0004*/ 	.word	0xffffffff
	.align		4
        /*0008*/ 	.word	0x00000000
	.align		4
        /*000c*/ 	.word	0xfffffffe
	.align		4
        /*0010*/ 	.word	0x00000000
	.align		4
        /*0014*/ 	.word	0xfffffffd
	.align		4
        /*0018*/ 	.word	0x00000000
	.align		4
        /*001c*/ 	.word	0xfffffffc


//--------------------- .nv.constant4             --------------------------
	.section	.nv.constant4,"a",@progbits
	.align	8
	.align		8
.nv.constant4:
        /*0000*/ 	.dword	precalc_xorwow_matrix
	.align		8
        /*0008*/ 	.dword	precalc_xorwow_offset_matrix
	.align		8
        /*0010*/ 	.dword	mrg32k3aM1
	.align		8
        /*0018*/ 	.dword	mrg32k3aM2
	.align		8
        /*0020*/ 	.dword	mrg32k3aM1SubSeq
	.align		8
        /*0028*/ 	.dword	mrg32k3aM2SubSeq
	.align		8
        /*0030*/ 	.dword	mrg32k3aM1Seq
	.align		8
        /*0038*/ 	.dword	mrg32k3aM2Seq


//--------------------- .nv.constant3             --------------------------
	.section	.nv.constant3,"a",@progbits
	.align	8
.nv.constant3:
	.type		__cr_lgamma_table,@object
	.size		__cr_lgamma_table,(.L_8 - __cr_lgamma_table)
__cr_lgamma_table:
        /*0000*/ 	.byte	0x00, 0x00, 0x00, 0x00, 0x00, 0x00, 0x00, 0x00, 0x00, 0x00, 0x00, 0x00, 0x00, 0x00, 0x00, 0x00
        /*0010*/ 	.byte	0xef, 0x39, 0xfa, 0xfe, 0x42, 0x2e, 0xe6, 0x3f, 0x02, 0x20, 0x2a, 0xfa, 0x0b, 0xab, 0xfc, 0x3f
        /*0020*/ 	.byte	0xf9, 0x2c, 0x92, 0x7c, 0xa7, 0x6c, 0x09, 0x40, 0xc9, 0x79, 0x44, 0x3c, 0x64, 0x26, 0x13, 0x40
        /*0030*/ 	.byte	0xca, 0x01, 0xcf, 0x3a, 0x27, 0x51, 0x1a, 0x40, 0x30, 0xcc, 0x2d, 0xf3, 0xe1, 0x0c, 0x21, 0x40
        /*0040*/ 	.byte	0x0d, 0xb7, 0xfc, 0x82, 0x8e, 0x35, 0x25, 0x40
.L_8:


//--------------------- .text._Z16estimatePiKernelPjjjP17curandStateXORWOW --------------------------
	.section	.text._Z16estimatePiKernelPjjjP17curandStateXORWOW,"ax",@progbits
	.align	128
        .global         _Z16estimatePiKernelPjjjP17curandStateXORWOW
        .type           _Z16estimatePiKernelPjjjP17curandStateXORWOW,@function
        .size           _Z16estimatePiKernelPjjjP17curandStateXORWOW,(.L_x_25 - _Z16estimatePiKernelPjjjP17curandStateXORWOW)
        .other          _Z16estimatePiKernelPjjjP17curandStateXORWOW,@"STO_CUDA_ENTRY STV_DEFAULT"
_Z16estimatePiKernelPjjjP17curandStateXORWOW:
.text._Z16estimatePiKernelPjjjP17curandStateXORWOW:
[----:B------:R-:W-:Y:S01]  /*0000*/  LDC R1, c[0x0][0x37c] ;  /* 0x0000df00ff017b82 */ /* 0x000fe20000000800 */
[----:B------:R-:W0:Y:S07]  /*0010*/  S2R R3, SR_TID.X ;  /* 0x0000000000037919 */ /* 0x000e2e0000002100 */
[----:B------:R-:W0:Y:S01]  /*0020*/  S2UR UR4, SR_CTAID.X ;  /* 0x00000000000479c3 */ /* 0x000e220000002500 */
[----:B------:R-:W1:Y:S07]  /*0030*/  LDCU UR5, c[0x0][0x38c] ;  /* 0x00007180ff0577ac */ /* 0x000e6e0008000800 */
[----:B------:R-:W0:Y:S02]  /*0040*/  LDC R0, c[0x0][0x360] ;  /* 0x0000d800ff007b82 */ /* 0x000e240000000800 */
[----:B0-----:R-:W-:-:S05]  /*0050*/  IMAD R0, R0, UR4, R3 ;  /* 0x0000000400007c24 */ /* 0x001fca000f8e0203 */
[----:B-1----:R-:W-:-:S13]  /*0060*/  ISETP.GT.U32.AND P0, PT, R0, UR5, PT ;  /* 0x0000000500007c0c */ /* 0x002fda000bf04070 */
[----:B------:R-:W-:Y:S05]  /*0070*/  @P0 EXIT ;  /* 0x000000000000094d */ /* 0x000fea0003800000 */
[----:B------:R-:W0:Y:S01]  /*0080*/  LDC.64 R14, c[0x0][0x390] ;  /* 0x0000e400ff0e7b82 */ /* 0x000e220000000a00 */
[----:B------:R-:W1:Y:S01]  /*0090*/  LDCU.64 UR6, c[0x0][0x358] ;  /* 0x00006b00ff0677ac */ /* 0x000e620008000a00 */
[C---:B------:R-:W-:Y:S01]  /*00a0*/  LOP3.LUT R2, R0.reuse, 0xaad26b49, RZ, 0x3c, !PT ;  /* 0xaad26b4900027812 */ /* 0x040fe200078e3cff */
[----:B------:R-:W-:Y:S01]  /*00b0*/  IMAD.MOV.U32 R3, RZ, RZ, -0x266e14b1 ;  /* 0xd991eb4fff037424 */ /* 0x000fe200078e00ff */
[----:B------:R-:W-:Y:S01]  /*00c0*/  ISETP.GT.AND P0, PT, R0, -0x1, PT ;  /* 0xffffffff0000780c */ /* 0x000fe20003f04270 */
[----:B------:R-:W-:Y:S01]  /*00d0*/  BSSY.RECONVERGENT B0, `(.L_x_0) ;  /* 0x00000df000007945 */ /* 0x000fe20003800200 */
[----:B------:R-:W-:Y:S01]  /*00e0*/  SHF.R.S32.HI R10, RZ, 0x1f, R0 ;  /* 0x0000001fff0a7819 */ /* 0x000fe20000011400 */
[----:B------:R-:W-:Y:S01]  /*00f0*/  IMAD R2, R2, 0x4182bed5, RZ ;  /* 0x4182bed502027824 */ /* 0x000fe200078e02ff */
[----:B------:R-:W-:Y:S02]  /*0100*/  SEL R3, R3, 0x8bf16996, P0 ;  /* 0x8bf1699603037807 */ /* 0x000fe40000000000 */
[----:B------:R-:W-:Y:S01]  /*0110*/  ISETP.NE.AND P0, PT, R0, RZ, PT ;  /* 0x000000ff0000720c */ /* 0x000fe20003f05270 */
[C---:B------:R-:W-:Y:S01]  /*0120*/  VIADD R5, R2.reuse, 0x75bcd15 ;  /* 0x075bcd1502057836 */ /* 0x040fe20000000000 */
[C---:B------:R-:W-:Y:S01]  /*0130*/  IADD3 R4, PT, PT, R3.reuse, 0x64f0c9, R2 ;  /* 0x0064f0c903047810 */ /* 0x040fe20007ffe002 */
[C---:B------:R-:W-:Y:S01]  /*0140*/  VIADD R7, R3.reuse, 0x1f123bb5 ;  /* 0x1f123bb503077836 */ /* 0x040fe20000000000 */
[----:B------:R-:W-:Y:S01]  /*0150*/  LOP3.LUT R8, R3, 0x5491333, RZ, 0x3c, !PT ;  /* 0x0549133303087812 */ /* 0x000fe200078e3cff */
[C---:B------:R-:W-:Y:S01]  /*0160*/  VIADD R9, R2.reuse, 0x583f19 ;  /* 0x00583f1902097836 */ /* 0x040fe20000000000 */
[----:B------:R-:W-:Y:S01]  /*0170*/  LOP3.LUT R6, R2, 0x159a55e5, RZ, 0x3c, !PT ;  /* 0x159a55e502067812 */ /* 0x000fe200078e3cff */
[----:B0-----:R-:W-:-:S05]  /*0180*/  IMAD.WIDE R14, R0, 0x30, R14 ;  /* 0x00000030000e7825 */ /* 0x001fca00078e020e */
[----:B-1----:R0:W-:Y:S04]  /*0190*/  STG.E.64 desc[UR6][R14.64], R4 ;  /* 0x000000040e007986 */ /* 0x0021e8000c101b06 */
[----:B------:R0:W-:Y:S04]  /*01a0*/  STG.E.64 desc[UR6][R14.64+0x8], R6 ;  /* 0x000008060e007986 */ /* 0x0001e8000c101b06 */
[----:B------:R0:W-:Y:S01]  /*01b0*/  STG.E.64 desc[UR6][R14.64+0x10], R8 ;  /* 0x000010080e007986 */ /* 0x0001e2000c101b06 */
[----:B------:R-:W-:Y:S05]  /*01c0*/  @!P0 BRA `(.L_x_1) ;  /* 0x0000000c003c8947 */ /* 0x000fea0003800000 */
[----:B------:R-:W-:Y:S02]  /*01d0*/  IMAD.MOV.U32 R11, RZ, RZ, RZ ;  /* 0x000000ffff0b7224 */ /* 0x000fe400078e00ff */
[----:B------:R-:W-:-:S07]  /*01e0*/  IMAD.MOV.U32 R13, RZ, RZ, R0 ;  /* 0x000000ffff0d7224 */ /* 0x000fce00078e0000 */
.L_x_7:
[----:B------:R-:W-:Y:S01]  /*01f0*/  LOP3.LUT R12, R13, 0x3, RZ, 0xc0, !PT ;  /* 0x000000030d0c7812 */ /* 0x000fe200078ec0ff */
[----:B------:R-:W-:Y:S03]  /*0200*/  BSSY.RECONVERGENT B1, `(.L_x_2) ;  /* 0x00000c5000017945 */ /* 0x000fe60003800200 */
[----:B------:R-:W-:-:S04]  /*0210*/  ISETP.NE.U32.AND P0, PT, R12, RZ, PT ;  /* 0x000000ff0c00720c */ /* 0x000fc80003f05070 */
[----:B------:R-:W-:-:S13]  /*0220*/  ISETP.NE.AND.EX P0, PT, RZ, RZ, PT, P0 ;  /* 0x000000ffff00720c */ /* 0x000fda0003f05300 */
[----:B-1----:R-:W-:Y:S05]  /*0230*/  @!P0 BRA `(.L_x_3) ;  /* 0x0000000c00048947 */ /* 0x002fea0003800000 */
[----:B0-----:R-:W0:Y:S01]  /*0240*/  LDC.64 R6, c[0x4][RZ] ;  /* 0x01000000ff067b82 */ /* 0x001e220000000a00 */
[----:B------:R-:W-:Y:S02]  /*0250*/  IMAD.MOV.U32 R17, RZ, RZ, RZ ;  /* 0x000000ffff117224 */ /* 0x000fe400078e00ff */
[----:B0-----:R-:W-:-:S07]  /*0260*/  IMAD.WIDE.U32 R6, R11, 0xc80, R6 ;  /* 0x00000c800b067825 */ /* 0x001fce00078e0006 */
.L_x_6:
[----:B-1----:R-:W-:Y:S01]  /*0270*/  IMAD.MOV.U32 R19, RZ, RZ, RZ ;  /* 0x000000ffff137224 */ /* 0x002fe200078e00ff */
[----:B------:R-:W-:Y:S01]  /*0280*/  CS2R R4, SRZ ;  /* 0x0000000000047805 */ /* 0x000fe2000001ff00 */
[----:B------:R-:W-:Y:S01]  /*0290*/  IMAD.MOV.U32 R21, RZ, RZ, RZ ;  /* 0x000000ffff157224 */ /* 0x000fe200078e00ff */
[----:B------:R-:W-:-:S07]  /*02a0*/  CS2R R2, SRZ ;  /* 0x0000000000027805 */ /* 0x000fce000001ff00 */
.L_x_5:
[----:B------:R-:W-:-:S05]  /*02b0*/  IMAD.WIDE.U32 R8, R21, 0x4, R14 ;  /* 0x0000000415087825 */ /* 0x000fca00078e000e */
[----:B------:R0:W5:Y:S01]  /*02c0*/  LDG.E R16, desc[UR6][R8.64+0x4] ;  /* 0x0000040608107981 */ /* 0x000162000c1e1900 */
[----:B------:R-:W-:Y:S02]  /*02d0*/  IMAD.SHL.U32 R18, R21, 0x20, RZ ;  /* 0x0000002015127824 */ /* 0x000fe400078e00ff */
[----:B------:R-:W-:-:S07]  /*02e0*/  IMAD.MOV.U32 R23, RZ, RZ, RZ ;  /* 0x000000ffff177224 */ /* 0x000fce00078e00ff */
.L_x_4:
[----:B-----5:R-:W-:Y:S01]  /*02f0*/  SHF.R.U32.HI R22, RZ, R23, R16 ;  /* 0x00000017ff167219 */ /* 0x020fe20000011610 */
[----:B0-----:R-:W-:-:S03]  /*0300*/  IMAD.IADD R8, R18, 0x1, R23 ;  /* 0x0000000112087824 */ /* 0x001fc600078e0217 */
[----:B------:R-:W-:-:S04]  /*0310*/  LOP3.LUT R9, R22, 0x1, RZ, 0xc0, !PT ;  /* 0x0000000116097812 */ /* 0x000fc800078ec0ff */
[----:B------:R-:W-:Y:S01]  /*0320*/  ISETP.NE.U32.AND P0, PT, R9, 0x1, PT ;  /* 0x000000010900780c */ /* 0x000fe20003f05070 */
[----:B------:R-:W-:-:S03]  /*0330*/  IMAD R9, R8, 0x5, RZ ;  /* 0x0000000508097824 */ /* 0x000fc600078e02ff */
[----:B------:R-:W-:Y:S01]  /*0340*/  R2P PR, R22, 0x7e ;  /* 0x0000007e16007804 */ /* 0x000fe20000000000 */
[----:B------:R-:W-:-:S08]  /*0350*/  IMAD.WIDE.U32 R8, R9, 0x4, R6 ;  /* 0x0000000409087825 */ /* 0x000fd000078e0006 */
[----:B------:R-:W2:Y:S04]  /*0360*/  @!P0 LDG.E R20, desc[UR6][R8.64+0x10] ;  /* 0x0000100608148981 */ /* 0x000ea8000c1e1900 */
[----:B------:R-:W3:Y:S04]  /*0370*/  @P1 LDG.E R24, desc[UR6][R8.64+0x24] ;  /* 0x0000240608181981 */ /* 0x000ee8000c1e1900 */
[----:B------:R-:W4:Y:S04]  /*0380*/  @P2 LDG.E R26, desc[UR6][R8.64+0x38] ;  /* 0x00003806081a2981 */ /* 0x000f28000c1e1900 */
[----:B------:R-:W4:Y:S04]  /*0390*/  @P3 LDG.E R28, desc[UR6][R8.64+0x4c] ;  /* 0x00004c06081c3981 */ /* 0x000f28000c1e1900 */
[----:B------:R-:W4:Y:S04]  /*03a0*/  @!P0 LDG.E R25, desc[UR6][R8.64+0x4] ;  /* 0x0000040608198981 */ /* 0x000f28000c1e1900 */
[----:B------:R-:W4:Y:S01]  /*03b0*/  @P1 LDG.E R27, desc[UR6][R8.64+0x20] ;  /* 0x00002006081b1981 */ /* 0x000f22000c1e1900 */
[----:B--2---:R-:W-:-:S03]  /*03c0*/  @!P0 LOP3.LUT R5, R5, R20, RZ, 0x3c, !PT ;  /* 0x0000001405058212 */ /* 0x004fc600078e3cff */
[----:B------:R-:W2:Y:S01]  /*03d0*/  @!P0 LDG.E R20, desc[UR6][R8.64] ;  /* 0x0000000608148981 */ /* 0x000ea2000c1e1900 */
[----:B---3--:R-:W-:-:S03]  /*03e0*/  @P1 LOP3.LUT R5, R5, R24, RZ, 0x3c, !PT ;  /* 0x0000001805051212 */ /* 0x008fc600078e3cff */
[----:B------:R-:W3:Y:S01]  /*03f0*/  @P4 LDG.E R24, desc[UR6][R8.64+0x60] ;  /* 0x0000600608184981 */ /* 0x000ee2000c1e1900 */
[----:B----4-:R-:W-:-:S03]  /*0400*/  @P2 LOP3.LUT R5, R5, R26, RZ, 0x3c, !PT ;  /* 0x0000001a05052212 */ /* 0x010fc600078e3cff */
[----:B------:R-:W4:Y:S01]  /*0410*/  @P5 LDG.E R26, desc[UR6][R8.64+0x74] ;  /* 0x00007406081a5981 */ /* 0x000f22000c1e1900 */
[----:B------:R-:W-:Y:S02]  /*0420*/  @P3 LOP3.LUT R5, R5, R28, RZ, 0x3c, !PT ;  /* 0x0000001c05053212 */ /* 0x000fe400078e3cff */
[----:B------:R-:W-:Y:S02]  /*0430*/  @!P0 LOP3.LUT R2, R2, R25, RZ, 0x3c, !PT ;  /* 0x0000001902028212 */ /* 0x000fe400078e3cff */
[----:B------:R-:W4:Y:S01]  /*0440*/  @!P0 LDG.E R25, desc[UR6][R8.64+0xc] ;  /* 0x00000c0608198981 */ /* 0x000f22000c1e1900 */
[----:B--2---:R-:W-:-:S03]  /*0450*/  @!P0 LOP3.LUT R19, R19, R20, RZ, 0x3c, !PT ;  /* 0x0000001413138212 */ /* 0x004fc600078e3cff */
[----:B------:R-:W2:Y:S01]  /*0460*/  @!P0 LDG.E R20, desc[UR6][R8.64+0x8] ;  /* 0x0000080608148981 */ /* 0x000ea2000c1e1900 */
[----:B---3--:R-:W-:-:S03]  /*0470*/  @P4 LOP3.LUT R5, R5, R24, RZ, 0x3c, !PT ;  /* 0x0000001805054212 */ /* 0x008fc600078e3cff */
[----:B------:R-:W3:Y:S01]  /*0480*/  @P1 LDG.E R24, desc[UR6][R8.64+0x14] ;  /* 0x0000140608181981 */ /* 0x000ee2000c1e1900 */
[----:B----4-:R-:W-:-:S03]  /*0490*/  @!P0 LOP3.LUT R4, R4, R25, RZ, 0x3c, !PT ;  /* 0x0000001904048212 */ /* 0x010fc600078e3cff */
[----:B------:R-:W4:Y:S01]  /*04a0*/  @P1 LDG.E R25, desc[UR6][R8.64+0x18] ;  /* 0x0000180608191981 */ /* 0x000f22000c1e1900 */
[----:B--2---:R-:W-:-:S03]  /*04b0*/  @!P0 LOP3.LUT R3, R3, R20, RZ, 0x3c, !PT ;  /* 0x0000001403038212 */ /* 0x004fc600078e3cff */
[----:B------:R-:W2:Y:S01]  /*04c0*/  @P1 LDG.E R20, desc[UR6][R8.64+0x1c] ;  /* 0x00001c0608141981 */ /* 0x000ea2000c1e1900 */
[----:B---3--:R-:W-:-:S03]  /*04d0*/  @P1 LOP3.LUT R19, R19, R24, RZ, 0x3c, !PT ;  /* 0x0000001813131212 */ /* 0x008fc600078e3cff */
[----:B------:R-:W3:Y:S01]  /*04e0*/  @P2 LDG.E R24, desc[UR6][R8.64+0x28] ;  /* 0x0000280608182981 */ /* 0x000ee2000c1e1900 */
[----:B------:R-:W-:-:S03]  /*04f0*/  @P1 LOP3.LUT R4, R4, R27, RZ, 0x3c, !PT ;  /* 0x0000001b04041212 */ /* 0x000fc600078e3cff */
[----:B------:R-:W3:Y:S01]  /*0500*/  @P2 LDG.E R27, desc[UR6][R8.64+0x34] ;  /* 0x00003406081b2981 */ /* 0x000ee2000c1e1900 */
[----:B----4-:R-:W-:-:S03]  /*0510*/  @P1 LOP3.LUT R2, R2, R25, RZ, 0x3c, !PT ;  /* 0x0000001902021212 */ /* 0x010fc600078e3cff */
[----:B------:R-:W4:Y:S01]  /*0520*/  @P2 LDG.E R25, desc[UR6][R8.64+0x2c] ;  /* 0x00002c0608192981 */ /* 0x000f22000c1e1900 */
[----:B--2---:R-:W-:-:S03]  /*0530*/  @P1 LOP3.LUT R3, R3, R20, RZ, 0x3c, !PT ;  /* 0x0000001403031212 */ /* 0x004fc600078e3cff */
        /* <DEDUP_REMOVED lines=27> */
[----:B------:R-:W-:Y:S02]  /*06f0*/  LOP3.LUT P0, RZ, R22, 0x80, RZ, 0xc0, !PT ;  /* 0x0000008016ff7812 */ /* 0x000fe4000780c0ff */
[----:B------:R-:W-:Y:S02]  /*0700*/  @P5 LOP3.LUT R4, R4, R27, RZ, 0x3c, !PT ;  /* 0x0000001b04045212 */ /* 0x000fe400078e3cff */
        /* <DEDUP_REMOVED lines=17> */
[----:B------:R-:W-:Y:S02]  /*0820*/  @P6 LOP3.LUT R5, R5, R26, RZ, 0x3c, !PT ;  /* 0x0000001a05056212 */ /* 0x000fe400078e3cff */
[----:B------:R-:W-:Y:S02]  /*0830*/  @P0 LOP3.LUT R4, R4, R27, RZ, 0x3c, !PT ;  /* 0x0000001b04040212 */ /* 0x000fe400078e3cff */
[----:B----4-:R-:W-:Y:S02]  /*0840*/  @P0 LOP3.LUT R2, R2, R25, RZ, 0x3c, !PT ;  /* 0x0000001902020212 */ /* 0x010fe400078e3cff */
[----:B--2---:R-:W-:Y:S02]  /*0850*/  @P0 LOP3.LUT R3, R3, R20, RZ, 0x3c, !PT ;  /* 0x0000001403030212 */ /* 0x004fe400078e3cff */
[----:B---3--:R-:W-:Y:S02]  /*0860*/  @P0 LOP3.LUT R5, R5, R24, RZ, 0x3c, !PT ;  /* 0x0000001805050212 */ /* 0x008fe400078e3cff */
[----:B------:R-:W-:-:S13]  /*0870*/  R2P PR, R22.B1, 0x7f ;  /* 0x0000007f16007804 */ /* 0x000fda0000001000 */
[----:B------:R-:W2:Y:S04]  /*0880*/  @P0 LDG.E R20, desc[UR6][R8.64+0xa0] ;  /* 0x0000a00608140981 */ /* 0x000ea8000c1e1900 */
[----:B------:R-:W3:Y:S04]  /*0890*/  @P1 LDG.E R26, desc[UR6][R8.64+0xb4] ;  /* 0x0000b406081a1981 */ /* 0x000ee8000c1e1900 */
[----:B------:R-:W4:Y:S04]  /*08a0*/  @P0 LDG.E R25, desc[UR6][R8.64+0xa4] ;  /* 0x0000a40608190981 */ /* 0x000f28000c1e1900 */
[----:B------:R-:W4:Y:S04]  /*08b0*/  @P0 LDG.E R24, desc[UR6][R8.64+0xa8] ;  /* 0x0000a80608180981 */ /* 0x000f28000c1e1900 */
[----:B------:R-:W4:Y:S01]  /*08c0*/  @P0 LDG.E R27, desc[UR6][R8.64+0xac] ;  /* 0x0000ac06081b0981 */ /* 0x000f22000c1e1900 */
[----:B--2---:R-:W-:-:S03]  /*08d0*/  @P0 LOP3.LUT R19, R19, R20, RZ, 0x3c, !PT ;  /* 0x0000001413130212 */ /* 0x004fc600078e3cff */
[----:B------:R-:W2:Y:S01]  /*08e0*/  @P1 LDG.E R20, desc[UR6][R8.64+0xbc] ;  /* 0x0000bc0608141981 */ /* 0x000ea2000c1e1900 */
[----:B---3--:R-:W-:-:S03]  /*08f0*/  @P1 LOP3.LUT R19, R19, R26, RZ, 0x3c, !PT ;  /* 0x0000001a13131212 */ /* 0x008fc600078e3cff */
[----:B------:R-:W3:Y:S01]  /*0900*/  @P0 LDG.E R26, desc[UR6][R8.64+0xb0] ;  /* 0x0000b006081a0981 */ /* 0x000ee2000c1e1900 */
[----:B----4-:R-:W-:-:S03]  /*0910*/  @P0 LOP3.LUT R2, R2, R25, RZ, 0x3c, !PT ;  /* 0x0000001902020212 */ /* 0x010fc600078e3cff */
[----:B------:R-:W4:Y:S01]  /*0920*/  @P1 LDG.E R25, desc[UR6][R8.64+0xb8] ;  /* 0x0000b80608191981 */ /* 0x000f22000c1e1900 */
[----:B------:R-:W-:-:S03]  /*0930*/  @P0 LOP3.LUT R3, R3, R24, RZ, 0x3c, !PT ;  /* 0x0000001803030212 */ /* 0x000fc600078e3cff */
[----:B------:R-:W2:Y:S01]  /*0940*/  @P2 LDG.E R24, desc[UR6][R8.64+0xc8] ;  /* 0x0000c80608182981 */ /* 0x000ea2000c1e1900 */
[----:B------:R-:W-:-:S03]  /*0950*/  @P0 LOP3.LUT R4, R4, R27, RZ, 0x3c, !PT ;  /* 0x0000001b04040212 */ /* 0x000fc600078e3cff */
[----:B------:R-:W2:Y:S01]  /*0960*/  @P2 LDG.E R27, desc[UR6][R8.64+0xcc] ;  /* 0x0000cc06081b2981 */ /* 0x000ea2000c1e1900 */
[----:B---3--:R-:W-:Y:S02]  /*0970*/  @P0 LOP3.LUT R5, R5, R26, RZ, 0x3c, !PT ;  /* 0x0000001a05050212 */ /* 0x008fe400078e3cff */
[----:B------:R-:W-:Y:S02]  /*0980*/  LOP3.LUT P0, RZ, R22, 0x8000, RZ, 0xc0, !PT ;  /* 0x0000800016ff7812 */ /* 0x000fe4000780c0ff */
[----:B----4-:R-:W-:Y:S01]  /*0990*/  @P1 LOP3.LUT R2, R2, R25, RZ, 0x3c, !PT ;  /* 0x0000001902021212 */ /* 0x010fe200078e3cff */
[----:B------:R-:W3:Y:S01]  /*09a0*/  @P1 LDG.E R22, desc[UR6][R8.64+0xc4] ;  /* 0x0000c40608161981 */ /* 0x000ee2000c1e1900 */
[----:B--2---:R-:W-:-:S03]  /*09b0*/  @P1 LOP3.LUT R3, R3, R20, RZ, 0x3c, !PT ;  /* 0x0000001403031212 */ /* 0x004fc600078e3cff */
[----:B------:R-:W2:Y:S01]  /*09c0*/  @P1 LDG.E R25, desc[UR6][R8.64+0xc0] ;  /* 0x0000c00608191981 */ /* 0x000ea2000c1e1900 */
[----:B------:R-:W-:-:S03]  /*09d0*/  @P2 LOP3.LUT R19, R19, R24, RZ, 0x3c, !PT ;  /* 0x0000001813132212 */ /* 0x000fc600078e3cff */
[----:B------:R-:W4:Y:S04]  /*09e0*/  @P3 LDG.E R24, desc[UR6][R8.64+0xdc] ;  /* 0x0000dc0608183981 */ /* 0x000f28000c1e1900 */
[----:B------:R-:W4:Y:S01]  /*09f0*/  @P2 LDG.E R20, desc[UR6][R8.64+0xd0] ;  /* 0x0000d00608142981 */ /* 0x000f22000c1e1900 */
[----:B------:R-:W-:-:S03]  /*0a00*/  @P2 LOP3.LUT R2, R2, R27, RZ, 0x3c, !PT ;  /* 0x0000001b02022212 */ /* 0x000fc600078e3cff */
[----:B------:R-:W4:Y:S04]  /*0a10*/  @P3 LDG.E R27, desc[UR6][R8.64+0xe0] ;  /* 0x0000e006081b3981 */ /* 0x000f28000c1e1900 */
[----:B------:R-:W4:Y:S01]  /*0a20*/  @P0 LDG.E R29, desc[UR6][R8.64+0x138] ;  /* 0x00013806081d0981 */ /* 0x000f22000c1e1900 */
[----:B---3--:R-:W-:-:S03]  /*0a30*/  @P1 LOP3.LUT R5, R5, R22, RZ, 0x3c, !PT ;  /* 0x0000001605051212 */ /* 0x008fc600078e3cff */
[----:B------:R-:W3:Y:S01]  /*0a40*/  @P2 LDG.E R22, desc[UR6][R8.64+0xd8] ;  /* 0x0000d80608162981 */ /* 0x000ee2000c1e1900 */
[----:B--2---:R-:W-:-:S03]  /*0a50*/  @P1 LOP3.LUT R4, R4, R25, RZ, 0x3c, !PT ;  /* 0x0000001904041212 */ /* 0x004fc600078e3cff */
[----:B------:R-:W2:Y:S01]  /*0a60*/  @P2 LDG.E R25, desc[UR6][R8.64+0xd4] ;  /* 0x0000d40608192981 */ /* 0x000ea2000c1e1900 */
[----:B----4-:R-:W-:-:S03]  /*0a70*/  @P3 LOP3.LUT R19, R19, R24, RZ, 0x3c, !PT ;  /* 0x0000001813133212 */ /* 0x010fc600078e3cff */
[----:B------:R-:W4:Y:S01]  /*0a80*/  @P4 LDG.E R24, desc[UR6][R8.64+0xf0] ;  /* 0x0000f00608184981 */ /* 0x000f22000c1e1900 */
[----:B------:R-:W-:-:S03]  /*0a90*/  @P2 LOP3.LUT R3, R3, R20, RZ, 0x3c, !PT ;  /* 0x0000001403032212 */ /* 0x000fc600078e3cff */
[----:B------:R-:W4:Y:S01]  /*0aa0*/  @P3 LDG.E R20, desc[UR6][R8.64+0xe4] ;  /* 0x0000e40608143981 */ /* 0x000f22000c1e1900 */
[----:B------:R-:W-:-:S03]  /*0ab0*/  @P3 LOP3.LUT R2, R2, R27, RZ, 0x3c, !PT ;  /* 0x0000001b02023212 */ /* 0x000fc600078e3cff */
        /* <DEDUP_REMOVED lines=39> */
[----:B------:R-:W-:-:S05]  /*0d30*/  VIADD R23, R23, 0x10 ;  /* 0x0000001017177836 */ /* 0x000fca0000000000 */
[----:B------:R-:W-:Y:S02]  /*0d40*/  ISETP.NE.AND P1, PT, R23, 0x20, PT ;  /* 0x000000201700780c */ /* 0x000fe40003f25270 */
[----:B------:R-:W-:Y:S02]  /*0d50*/  @P0 LOP3.LUT R2, R2, R27, RZ, 0x3c, !PT ;  /* 0x0000001b02020212 */ /* 0x000fe400078e3cff */
[----:B---3--:R-:W-:Y:S02]  /*0d60*/  @P6 LOP3.LUT R5, R5, R22, RZ, 0x3c, !PT ;  /* 0x0000001605056212 */ /* 0x008fe400078e3cff */
[----:B--2---:R-:W-:Y:S02]  /*0d70*/  @P6 LOP3.LUT R4, R4, R25, RZ, 0x3c, !PT ;  /* 0x0000001904046212 */ /* 0x004fe400078e3cff */
[----:B----4-:R-:W-:Y:S02]  /*0d80*/  @P0 LOP3.LUT R5, R5, R24, RZ, 0x3c, !PT ;  /* 0x0000001805050212 */ /* 0x010fe400078e3cff */
[----:B------:R-:W-:-:S02]  /*0d90*/  @P0 LOP3.LUT R4, R4, R29, RZ, 0x3c, !PT ;  /* 0x0000001d04040212 */ /* 0x000fc400078e3cff */
[----:B------:R-:W-:Y:S01]  /*0da0*/  @P0 LOP3.LUT R3, R3, R20, RZ, 0x3c, !PT ;  /* 0x0000001403030212 */ /* 0x000fe200078e3cff */
[----:B------:R-:W-:Y:S06]  /*0db0*/  @P1 BRA `(.L_x_4) ;  /* 0xfffffff4004c1947 */ /* 0x000fec000383ffff */
[----:B------:R-:W-:-:S05]  /*0dc0*/  VIADD R21, R21, 0x1 ;  /* 0x0000000115157836 */ /* 0x000fca0000000000 */
[----:B------:R-:W-:-:S13]  /*0dd0*/  ISETP.NE.AND P0, PT, R21, 0x5, PT ;  /* 0x000000051500780c */ /* 0x000fda0003f05270 */
[----:B------:R-:W-:Y:S05]  /*0de0*/  @P0 BRA `(.L_x_5) ;  /* 0xfffffff400300947 */ /* 0x000fea000383ffff */
[----:B------:R1:W-:Y:S01]  /*0df0*/  STG.E.64 desc[UR6][R14.64+0x8], R2 ;  /* 0x000008020e007986 */ /* 0x0003e2000c101b06 */
[----:B------:R-:W-:-:S03]  /*0e00*/  VIADD R17, R17, 0x1 ;  /* 0x0000000111117836 */ /* 0x000fc60000000000 */
[----:B------:R1:W-:Y:S02]  /*0e10*/  STG.E.64 desc[UR6][R14.64+0x10], R4 ;  /* 0x000010040e007986 */ /* 0x0003e4000c101b06 */
[----:B------:R-:W-:Y:S02]  /*0e20*/  ISETP.GE.U32.AND P0, PT, R17, R12, PT ;  /* 0x0000000c1100720c */ /* 0x000fe40003f06070 */
[----:B------:R1:W-:Y:S11]  /*0e30*/  STG.E desc[UR6][R14.64+0x4], R19 ;  /* 0x000004130e007986 */ /* 0x0003f6000c101906 */
[----:B------:R-:W-:Y:S05]  /*0e40*/  @!P0 BRA `(.L_x_6) ;  /* 0xfffffff400088947 */ /* 0x000fea000383ffff */
.L_x_3:
[----:B------:R-:W-:Y:S05]  /*0e50*/  BSYNC.RECONVERGENT B1 ;  /* 0x0000000000017941 */ /* 0x000fea0003800200 */
.L_x_2:
[----:B------:R-:W-:Y:S01]  /*0e60*/  ISETP.GT.U32.AND P0, PT, R13, 0x3, PT ;  /* 0x000000030d00780c */ /* 0x000fe20003f04070 */
[----:B------:R-:W-:Y:S01]  /*0e70*/  VIADD R11, R11, 0x1 ;  /* 0x000000010b0b7836 */ /* 0x000fe20000000000 */
[--C-:B------:R-:W-:Y:S02]  /*0e80*/  SHF.R.U64 R13, R13, 0x2, R10.reuse ;  /* 0x000000020d0d7819 */ /* 0x100fe4000000120a */
[----:B------:R-:W-:Y:S02]  /*0e90*/  ISETP.GT.U32.AND.EX P0, PT, R10, RZ, PT, P0 ;  /* 0x000000ff0a00720c */ /* 0x000fe40003f04100 */
[----:B------:R-:W-:-:S11]  /*0ea0*/  SHF.R.U32.HI R10, RZ, 0x2, R10 ;  /* 0x00000002ff0a7819 */ /* 0x000fd6000001160a */
[----:B------:R-:W-:Y:S05]  /*0eb0*/  @P0 BRA `(.L_x_7) ;  /* 0xfffffff000cc0947 */ /* 0x000fea000383ffff */
.L_x_1:
[----:B------:R-:W-:Y:S05]  /*0ec0*/  BSYNC.RECONVERGENT B0 ;  /* 0x0000000000007941 */ /* 0x000fea0003800200 */
.L_x_0:
[----:B------:R-:W2:Y:S01]  /*0ed0*/  LDCU UR4, c[0x0][0x388] ;  /* 0x00007100ff0477ac */ /* 0x000ea20008000800 */
[----:B------:R3:W-:Y:S04]  /*0ee0*/  STG.E.64 desc[UR6][R14.64+0x18], RZ ;  /* 0x000018ff0e007986 */ /* 0x0007e8000c101b06 */
[----:B------:R3:W-:Y:S04]  /*0ef0*/  STG.E desc[UR6][R14.64+0x20], RZ ;  /* 0x000020ff0e007986 */ /* 0x0007e8000c101906 */
[----:B------:R3:W-:Y:S01]  /*0f00*/  STG.E.64 desc[UR6][R14.64+0x28], RZ ;  /* 0x000028ff0e007986 */ /* 0x0007e2000c101b06 */
[----:B--2---:R-:W-:-:S13]  /*0f10*/  ISETP.NE.AND P0, PT, RZ, UR4, PT ;  /* 0x00000004ff007c0c */ /* 0x004fda000bf05270 */
[----:B---3--:R-:W-:Y:S05]  /*0f20*/  @!P0 EXIT ;  /* 0x000000000000894d */ /* 0x008fea0003800000 */
[----:B------:R-:W2:Y:S01]  /*0f30*/  LDCU.64 UR8, c[0x0][0x380] ;  /* 0x00007000ff0877ac */ /* 0x000ea20008000a00 */
[----:B-1----:R-:W-:Y:S01]  /*0f40*/  SHF.R.S32.HI R3, RZ, 0x1f, R0 ;  /* 0x0000001fff037819 */ /* 0x002fe20000011400 */
[----:B------:R-:W-:Y:S01]  /*0f50*/  UISETP.NE.AND UP0, UPT, UR4, 0x1, UPT ;  /* 0x000000010400788c */ /* 0x000fe2000bf05270 */
[----:B--2---:R-:W-:-:S04]  /*0f60*/  LEA R12, P0, R0, UR8, 0x2 ;  /* 0x00000008000c7c11 */ /* 0x004fc8000f8010ff */
[----:B------:R-:W-:-:S04]  /*0f70*/  LEA.HI.X R13, R0, UR9, R3, 0x2, P0 ;  /* 0x00000009000d7c11 */ /* 0x000fc800080f1403 */
[----:B------:R-:W-:Y:S05]  /*0f80*/  BRA.U !UP0, `(.L_x_8) ;  /* 0x0000000908187547 */ /* 0x000fea000b800000 */
[----:B------:R-:W-:-:S04]  /*0f90*/  ULOP3.LUT UR4, UR4, 0xfffffffe, URZ, 0xc0, !UPT ;  /* 0xfffffffe04047892 */ /* 0x000fc8000f8ec0ff */
[----:B------:R-:W-:-:S12]  /*0fa0*/  UIADD3 UR4, UPT, UPT, -UR4, URZ, URZ ;  /* 0x000000ff04047290 */ /* 0x000fd8000fffe1ff */
.L_x_17:
[----:B0-----:R-:W2:Y:S04]  /*0fb0*/  LDG.E.64 R2, desc[UR6][R14.64] ;  /* 0x000000060e027981 */ /* 0x001ea8000c1e1b00 */
[----:B------:R-:W3:Y:S04]  /*0fc0*/  LDG.E.64 R10, desc[UR6][R14.64+0x10] ;  /* 0x000010060e0a7981 */ /* 0x000ee8000c1e1b00 */
[----:B------:R-:W4:Y:S01]  /*0fd0*/  LDG.E.64 R16, desc[UR6][R14.64+0x8] ;  /* 0x000008060e107981 */ /* 0x000f22000c1e1b00 */
[----:B0-----:R-:W-:Y:S01]  /*0fe0*/  IMAD.MOV.U32 R6, RZ, RZ, 0x0 ;  /* 0x00000000ff067424 */ /* 0x001fe200078e00ff */
[----:B------:R-:W-:Y:S01]  /*0ff0*/  UIADD3 UR4, UPT, UPT, UR4, 0x2, URZ ;  /* 0x0000000204047890 */ /* 0x000fe2000fffe0ff */
[----:B------:R-:W-:Y:S01]  /*1000*/  IMAD.MOV.U32 R7, RZ, RZ, 0x3fd80000 ;  /* 0x3fd80000ff077424 */ /* 0x000fe200078e00ff */
[----:B------:R-:W-:Y:S02]  /*1010*/  BSSY.RECONVERGENT B0, `(.L_x_9) ;  /* 0x0000033000007945 */ /* 0x000fe40003800200 */
[----:B------:R-:W-:Y:S01]  /*1020*/  UISETP.NE.AND UP0, UPT, UR4, URZ, UPT ;  /* 0x000000ff0400728c */ /* 0x000fe2000bf05270 */
[----:B--2---:R-:W-:-:S04]  /*1030*/  SHF.R.U32.HI R0, RZ, 0x2, R3 ;  /* 0x00000002ff007819 */ /* 0x004fc80000011603 */
[----:B------:R-:W-:Y:S01]  /*1040*/  LOP3.LUT R0, R0, R3, RZ, 0x3c, !PT ;  /* 0x0000000300007212 */ /* 0x000fe200078e3cff */
[----:B---3--:R-:W-:Y:S01]  /*1050*/  IMAD.SHL.U32 R3, R11, 0x10, RZ ;  /* 0x000000100b037824 */ /* 0x008fe200078e00ff */
[----:B------:R0:W-:Y:S01]  /*1060*/  STG.E.64 desc[UR6][R14.64+0x8], R10 ;  /* 0x0000080a0e007986 */ /* 0x0001e2000c101b06 */
[----:B----4-:R-:W-:Y:S02]  /*1070*/  SHF.R.U32.HI R5, RZ, 0x2, R16 ;  /* 0x00000002ff057819 */ /* 0x010fe40000011610 */
[----:B------:R-:W-:Y:S02]  /*1080*/  IMAD.SHL.U32 R4, R0, 0x2, RZ ;  /* 0x0000000200047824 */ /* 0x000fe400078e00ff */
[----:B------:R-:W-:Y:S01]  /*1090*/  LOP3.LUT R5, R5, R16, RZ, 0x3c, !PT ;  /* 0x0000001005057212 */ /* 0x000fe200078e3cff */
[----:B------:R-:W-:Y:S02]  /*10a0*/  VIADD R16, R2, 0xb0f8a ;  /* 0x000b0f8a02107836 */ /* 0x000fe40000000000 */
[----:B------:R-:W-:-:S02]  /*10b0*/  LOP3.LUT R4, R0, R4, R3, 0x96, !PT ;  /* 0x0000000400047212 */ /* 0x000fc400078e9603 */
[----:B------:R-:W-:Y:S02]  /*10c0*/  IMAD.SHL.U32 R3, R5, 0x2, RZ ;  /* 0x0000000205037824 */ /* 0x000fe400078e00ff */
[----:B------:R-:W-:Y:S01]  /*10d0*/  LOP3.LUT R8, R4, R11, RZ, 0x3c, !PT ;  /* 0x0000000b04087212 */ /* 0x000fe200078e3cff */
[----:B------:R0:W-:Y:S03]  /*10e0*/  STG.E.64 desc[UR6][R14.64], R16 ;  /* 0x000000100e007986 */ /* 0x0001e6000c101b06 */
[----:B------:R-:W-:Y:S01]  /*10f0*/  IADD3 R2, PT, PT, R2, 0x587c5, R8 ;  /* 0x000587c502027810 */ /* 0x000fe20007ffe008 */
[----:B------:R-:W-:-:S05]  /*1100*/  IMAD.SHL.U32 R0, R8, 0x10, RZ ;  /* 0x0000001008007824 */ /* 0x000fca00078e00ff */
[----:B------:R-:W-:Y:S01]  /*1110*/  LOP3.LUT R3, R5, R3, R0, 0x96, !PT ;  /* 0x0000000305037212 */ /* 0x000fe200078e9600 */
[----:B------:R-:W-:-:S03]  /*1120*/  IMAD.MOV.U32 R5, RZ, RZ, 0x2f800000 ;  /* 0x2f800000ff057424 */ /* 0x000fc600078e00ff */
[----:B------:R-:W-:-:S05]  /*1130*/  LOP3.LUT R9, R3, R8, RZ, 0x3c, !PT ;  /* 0x0000000803097212 */ /* 0x000fca00078e3cff */
[----:B------:R-:W-:Y:S01]  /*1140*/  IMAD.IADD R0, R9, 0x1, R16 ;  /* 0x0000000109007824 */ /* 0x000fe200078e0210 */
[----:B------:R0:W-:Y:S04]  /*1150*/  STG.E.64 desc[UR6][R14.64+0x10], R8 ;  /* 0x000010080e007986 */ /* 0x0001e8000c101b06 */
[----:B------:R-:W-:-:S05]  /*1160*/  I2FP.F32.U32 R0, R0 ;  /* 0x0000000000007245 */ /* 0x000fca0000201000 */
[----:B------:R-:W-:Y:S01]  /*1170*/  FFMA R18, R0, R5, 1.1641532182693481445e-10 ;  /* 0x2f00000000127423 */ /* 0x000fe20000000005 */
[----:B------:R-:W-:-:S03]  /*1180*/  I2FP.F32.U32 R0, R2 ;  /* 0x0000000200007245 */ /* 0x000fc60000201000 */
[----:B------:R-:W1:Y:S02]  /*1190*/  F2F.F64.F32 R2, R18 ;  /* 0x0000001200027310 */ /* 0x000e640000201800 */
[----:B------:R-:W-:-:S06]  /*11a0*/  FFMA R0, R0, R5, 1.1641532182693481445e-10 ;  /* 0x2f00000000007423 */ /* 0x000fcc0000000005 */
[----:B------:R-:W2:Y:S01]  /*11b0*/  F2F.F64.F32 R22, R0 ;  /* 0x0000000000167310 */ /* 0x000ea20000201800 */
[----:B-1----:R-:W-:-:S08]  /*11c0*/  DMUL R2, R2, R2 ;  /* 0x0000000202027228 */ /* 0x002fd00000000000 */
[----:B--2---:R-:W-:-:S06]  /*11d0*/  DFMA R22, R22, R22, R2 ;  /* 0x000000161616722b */ /* 0x004fcc0000000002 */
[----:B------:R-:W1:Y:S04]  /*11e0*/  MUFU.RSQ64H R5, R23 ;  /* 0x0000001700057308 */ /* 0x000e680000001c00 */
[----:B------:R-:W-:-:S05]  /*11f0*/  VIADD R4, R23, 0xfcb00000 ;  /* 0xfcb0000017047836 */ /* 0x000fca0000000000 */
[----:B------:R-:W-:Y:S01]  /*1200*/  ISETP.GE.U32.AND P0, PT, R4, 0x7ca00000, PT ;  /* 0x7ca000000400780c */ /* 0x000fe20003f06070 */
[----:B-1----:R-:W-:-:S08]  /*1210*/  DMUL R2, R4, R4 ;  /* 0x0000000404027228 */ /* 0x002fd00000000000 */
[----:B------:R-:W-:-:S08]  /*1220*/  DFMA R2, R22, -R2, 1 ;  /* 0x3ff000001602742b */ /* 0x000fd00000000802 */
[----:B------:R-:W-:Y:S02]  /*1230*/  DFMA R6, R2, R6, 0.5 ;  /* 0x3fe000000206742b */ /* 0x000fe40000000006 */
[----:B------:R-:W-:-:S08]  /*1240*/  DMUL R2, R4, R2 ;  /* 0x0000000204027228 */ /* 0x000fd00000000000 */
[----:B------:R-:W-:-:S08]  /*1250*/  DFMA R18, R6, R2, R4 ;  /* 0x000000020612722b */ /* 0x000fd00000000004 */
[----:B------:R-:W-:Y:S02]  /*1260*/  DMUL R6, R22, R18 ;  /* 0x0000001216067228 */ /* 0x000fe40000000000 */
[----:B------:R-:W-:Y:S02]  /*1270*/  VIADD R3, R19, 0xfff00000 ;  /* 0xfff0000013037836 */ /* 0x000fe40000000000 */
[----:B------:R-:W-:-:S04]  /*1280*/  IMAD.MOV.U32 R2, RZ, RZ, R18 ;  /* 0x000000ffff027224 */ /* 0x000fc800078e0012 */
[----:B------:R-:W-:-:S08]  /*1290*/  DFMA R20, R6, -R6, R22 ;  /* 0x800000060614722b */ /* 0x000fd00000000016 */
[----:B------:R-:W-:Y:S01]  /*12a0*/  DFMA R24, R20, R2, R6 ;  /* 0x000000021418722b */ /* 0x000fe20000000006 */
[----:B0-----:R-:W-:Y:S10]  /*12b0*/  @!P0 BRA `(.L_x_10) ;  /* 0x0000000000208947 */ /* 0x001ff40003800000 */
[----:B------:R-:W-:Y:S02]  /*12c0*/  IMAD.MOV.U32 R0, RZ, RZ, R20 ;  /* 0x000000ffff007224 */ /* 0x000fe400078e0014 */
[----:B------:R-:W-:Y:S02]  /*12d0*/  IMAD.MOV.U32 R5, RZ, RZ, R23 ;  /* 0x000000ffff057224 */ /* 0x000fe400078e0017 */
[----:B------:R-:W-:Y:S01]  /*12e0*/  IMAD.MOV.U32 R20, RZ, RZ, R4 ;  /* 0x000000ffff147224 */ /* 0x000fe200078e0004 */
[----:B------:R-:W-:Y:S01]  /*12f0*/  MOV R4, 0x1340 ;  /* 0x0000134000047802 */ /* 0x000fe20000000f00 */
[----:B------:R-:W-:Y:S02]  /*1300*/  IMAD.MOV.U32 R2, RZ, RZ, R22 ;  /* 0x000000ffff027224 */ /* 0x000fe400078e0016 */
[----:B------:R-:W-:Y:S02]  /*1310*/  IMAD.MOV.U32 R19, RZ, RZ, R21 ;  /* 0x000000ffff137224 */ /* 0x000fe400078e0015 */
[----:B------:R-:W-:-:S07]  /*1320*/  IMAD.MOV.U32 R23, RZ, RZ, R3 ;  /* 0x000000ffff177224 */ /* 0x000fce00078e0003 */
[----:B------:R-:W-:Y:S05]  /*1330*/  CALL.REL.NOINC `($__internal_0_$__cuda_sm20_dsqrt_rn_f64_mediumpath_v1) ;  /* 0x0000000800347944 */ /* 0x000fea0003c00000 */
.L_x_10:
[----:B------:R-:W-:Y:S05]  /*1340*/  BSYNC.RECONVERGENT B0 ;  /* 0x0000000000007941 */ /* 0x000fea0003800200 */
.L_x_9:
[----:B------:R-:W-:Y:S01]  /*1350*/  DSETP.GTU.AND P0, PT, R24, 1, PT ;  /* 0x3ff000001800742a */ /* 0x000fe20003f0c000 */
[----:B------:R-:W-:-:S13]  /*1360*/  BSSY.RECONVERGENT B0, `(.L_x_11) ;  /* 0x0000008000007945 */ /* 0x000fda0003800200 */
[----:B------:R-:W-:Y:S05]  /*1370*/  @P0 BRA `(.L_x_12) ;  /* 0x0000000000180947 */ /* 0x000fea0003800000 */
[----:B------:R-:W2:Y:S02]  /*1380*/  LDG.E R0, desc[UR6][R12.64] ;  /* 0x000000060c007981 */ /* 0x000ea4000c1e1900 */
[----:B--2---:R-:W-:-:S05]  /*1390*/  VIADD R3, R0, 0x1 ;  /* 0x0000000100037836 */ /* 0x004fca0000000000 */
[----:B------:R0:W-:Y:S04]  /*13a0*/  STG.E desc[UR6][R12.64], R3 ;  /* 0x000000030c007986 */ /* 0x0001e8000c101906 */
[----:B------:R0:W5:Y:S04]  /*13b0*/  LDG.E.64 R16, desc[UR6][R14.64] ;  /* 0x000000060e107981 */ /* 0x000168000c1e1b00 */
[----:B------:R0:W5:Y:S04]  /*13c0*/  LDG.E.64 R10, desc[UR6][R14.64+0x8] ;  /* 0x000008060e0a7981 */ /* 0x000168000c1e1b00 */
[----:B------:R0:W5:Y:S02]  /*13d0*/  LDG.E.64 R8, desc[UR6][R14.64+0x10] ;  /* 0x000010060e087981 */ /* 0x000164000c1e1b00 */
.L_x_12:
[----:B------:R-:W-:Y:S05]  /*13e0*/  BSYNC.RECONVERGENT B0 ;  /* 0x0000000000007941 */ /* 0x000fea0003800200 */
.L_x_11:
[----:B-----5:R-:W-:Y:S01]  /*13f0*/  SHF.R.U32.HI R0, RZ, 0x2, R17 ;  /* 0x00000002ff007819 */ /* 0x020fe20000011611 */
[----:B0-----:R-:W-:Y:S01]  /*1400*/  IMAD.SHL.U32 R3, R9, 0x10, RZ ;  /* 0x0000001009037824 */ /* 0x001fe200078e00ff */
[----:B------:R-:W-:Y:S01]  /*1410*/  SHF.R.U32.HI R5, RZ, 0x2, R10 ;  /* 0x00000002ff057819 */ /* 0x000fe2000001160a */
[----:B------:R-:W-:Y:S01]  /*1420*/  IMAD.MOV.U32 R7, RZ, RZ, 0x2f800000 ;  /* 0x2f800000ff077424 */ /* 0x000fe200078e00ff */
[----:B------:R-:W-:Y:S01]  /*1430*/  LOP3.LUT R0, R0, R17, RZ, 0x3c, !PT ;  /* 0x0000001100007212 */ /* 0x000fe200078e3cff */
[----:B------:R-:W-:Y:S01]  /*1440*/  IMAD.MOV.U32 R18, RZ, RZ, 0x0 ;  /* 0x00000000ff127424 */ /* 0x000fe200078e00ff */
[----:B------:R-:W-:Y:S01]  /*1450*/  LOP3.LUT R5, R5, R10, RZ, 0x3c, !PT ;  /* 0x0000000a05057212 */ /* 0x000fe200078e3cff */
[----:B------:R-:W-:Y:S01]  /*1460*/  VIADD R10, R16, 0xb0f8a ;  /* 0x000b0f8a100a7836 */ /* 0x000fe20000000000 */
[----:B------:R0:W-:Y:S01]  /*1470*/  STG.E.64 desc[UR6][R14.64+0x8], R8 ;  /* 0x000008080e007986 */ /* 0x0001e2000c101b06 */
[C---:B------:R-:W-:Y:S01]  /*1480*/  IMAD.SHL.U32 R2, R0.reuse, 0x2, RZ ;  /* 0x0000000200027824 */ /* 0x040fe200078e00ff */
[----:B------:R-:W-:Y:S01]  /*1490*/  BSSY.RECONVERGENT B0, `(.L_x_13) ;  /* 0x000002d000007945 */ /* 0x000fe20003800200 */
[----:B------:R-:W-:Y:S01]  /*14a0*/  IMAD.MOV.U32 R19, RZ, RZ, 0x3fd80000 ;  /* 0x3fd80000ff137424 */ /* 0x000fe200078e00ff */
[----:B------:R0:W-:Y:S02]  /*14b0*/  STG.E.64 desc[UR6][R14.64], R10 ;  /* 0x0000000a0e007986 */ /* 0x0001e4000c101b06 */
[----:B------:R-:W-:Y:S01]  /*14c0*/  LOP3.LUT R2, R0, R2, R3, 0x96, !PT ;  /* 0x0000000200027212 */ /* 0x000fe200078e9603 */
[----:B------:R-:W-:-:S03]  /*14d0*/  IMAD.SHL.U32 R3, R5, 0x2, RZ ;  /* 0x0000000205037824 */ /* 0x000fc600078e00ff */
[----:B------:R-:W-:-:S04]  /*14e0*/  LOP3.LUT R2, R2, R9, RZ, 0x3c, !PT ;  /* 0x0000000902027212 */ /* 0x000fc800078e3cff */
[----:B------:R-:W-:Y:S01]  /*14f0*/  IADD3 R16, PT, PT, R16, 0x587c5, R2 ;  /* 0x000587c510107810 */ /* 0x000fe20007ffe002 */
[----:B------:R-:W-:-:S03]  /*1500*/  IMAD.SHL.U32 R0, R2, 0x10, RZ ;  /* 0x0000001002007824 */ /* 0x000fc600078e00ff */
[----:B------:R-:W-:Y:S02]  /*1510*/  I2FP.F32.U32 R16, R16 ;  /* 0x0000001000107245 */ /* 0x000fe40000201000 */
[----:B------:R-:W-:-:S04]  /*1520*/  LOP3.LUT R3, R5, R3, R0, 0x96, !PT ;  /* 0x0000000305037212 */ /* 0x000fc800078e9600 */
[----:B------:R-:W-:-:S05]  /*1530*/  LOP3.LUT R3, R3, R2, RZ, 0x3c, !PT ;  /* 0x0000000203037212 */ /* 0x000fca00078e3cff */
[----:B------:R-:W-:Y:S01]  /*1540*/  IMAD.IADD R0, R3, 0x1, R10 ;  /* 0x0000000103007824 */ /* 0x000fe200078e020a */
[----:B------:R0:W-:Y:S04]  /*1550*/  STG.E.64 desc[UR6][R14.64+0x10], R2 ;  /* 0x000010020e007986 */ /* 0x0001e8000c101b06 */
[----:B------:R-:W-:-:S05]  /*1560*/  I2FP.F32.U32 R0, R0 ;  /* 0x0000000000007245 */ /* 0x000fca0000201000 */
[-C--:B------:R-:W-:Y:S01]  /*1570*/  FFMA R20, R0, R7.reuse, 1.1641532182693481445e-10 ;  /* 0x2f00000000147423 */ /* 0x080fe20000000007 */
[----:B------:R-:W-:-:S03]  /*1580*/  FFMA R0, R16, R7, 1.1641532182693481445e-10 ;  /* 0x2f00000010007423 */ /* 0x000fc60000000007 */
[----:B------:R-:W1:Y:S08]  /*1590*/  F2F.F64.F32 R4, R20 ;  /* 0x0000001400047310 */ /* 0x000e700000201800 */
        /* <DEDUP_REMOVED lines=17> */
[----:B------:R-:W-:Y:S01]  /*16b0*/  IMAD.MOV.U32 R20, RZ, RZ, R4 ;  /* 0x000000ffff147224 */ /* 0x000fe200078e0004 */
[----:B------:R-:W-:Y:S01]  /*16c0*/  MOV R4, 0x1740 ;  /* 0x0000174000047802 */ /* 0x000fe20000000f00 */
[----:B------:R-:W-:Y:S02]  /*16d0*/  IMAD.MOV.U32 R18, RZ, RZ, R22 ;  /* 0x000000ffff127224 */ /* 0x000fe400078e0016 */
[----:B------:R-:W-:Y:S02]  /*16e0*/  IMAD.MOV.U32 R2, RZ, RZ, R16 ;  /* 0x000000ffff027224 */ /* 0x000fe400078e0010 */
[----:B------:R-:W-:Y:S02]  /*16f0*/  IMAD.MOV.U32 R5, RZ, RZ, R17 ;  /* 0x000000ffff057224 */ /* 0x000fe400078e0011 */
[----:B------:R-:W-:Y:S02]  /*1700*/  IMAD.MOV.U32 R0, RZ, RZ, R24 ;  /* 0x000000ffff007224 */ /* 0x000fe400078e0018 */
[----:B------:R-:W-:-:S02]  /*1710*/  IMAD.MOV.U32 R19, RZ, RZ, R25 ;  /* 0x000000ffff137224 */ /* 0x000fc400078e0019 */
[----:B------:R-:W-:-:S07]  /*1720*/  IMAD.MOV.U32 R23, RZ, RZ, R21 ;  /* 0x000000ffff177224 */ /* 0x000fce00078e0015 */
[----:B------:R-:W-:Y:S05]  /*1730*/  CALL.REL.NOINC `($__internal_0_$__cuda_sm20_dsqrt_rn_f64_mediumpath_v1) ;  /* 0x0000000400347944 */ /* 0x000fea0003c00000 */
[----:B------:R-:W-:Y:S02]  /*1740*/  IMAD.MOV.U32 R18, RZ, RZ, R24 ;  /* 0x000000ffff127224 */ /* 0x000fe400078e0018 */
[----:B------:R-:W-:-:S07]  /*1750*/  IMAD.MOV.U32 R19, RZ, RZ, R25 ;  /* 0x000000ffff137224 */ /* 0x000fce00078e0019 */
.L_x_14:
[----:B------:R-:W-:Y:S05]  /*1760*/  BSYNC.RECONVERGENT B0 ;  /* 0x0000000000007941 */ /* 0x000fea0003800200 */
.L_x_13:
[----:B------:R-:W-:Y:S01]  /*1770*/  DSETP.GTU.AND P0, PT, R18, 1, PT ;  /* 0x3ff000001200742a */ /* 0x000fe20003f0c000 */
[----:B------:R-:W-:-:S13]  /*1780*/  BSSY.RECONVERGENT B0, `(.L_x_15) ;  /* 0x0000005000007945 */ /* 0x000fda0003800200 */
[----:B------:R-:W-:Y:S05]  /*1790*/  @P0 BRA `(.L_x_16) ;  /* 0x00000000000c0947 */ /* 0x000fea0003800000 */
[----:B------:R-:W2:Y:S02]  /*17a0*/  LDG.E R0, desc[UR6][R12.64] ;  /* 0x000000060c007981 */ /* 0x000ea4000c1e1900 */
[----:B--2---:R-:W-:-:S05]  /*17b0*/  VIADD R3, R0, 0x1 ;  /* 0x0000000100037836 */ /* 0x004fca0000000000 */
[----:B------:R0:W-:Y:S02]  /*17c0*/  STG.E desc[UR6][R12.64], R3 ;  /* 0x000000030c007986 */ /* 0x0001e4000c101906 */
.L_x_16:
[----:B------:R-:W-:Y:S05]  /*17d0*/  BSYNC.RECONVERGENT B0 ;  /* 0x0000000000007941 */ /* 0x000fea0003800200 */
.L_x_15:
[----:B------:R-:W-:Y:S05]  /*17e0*/  BRA.U UP0, `(.L_x_17) ;  /* 0xfffffff500f07547 */ /* 0x000fea000b83ffff */
.L_x_8:
[----:B------:R-:W1:Y:S02]  /*17f0*/  LDC R0, c[0x0][0x388] ;  /* 0x0000e200ff007b82 */ /* 0x000e640000000800 */
[----:B-1----:R-:W-:-:S04]  /*1800*/  LOP3.LUT R0, R0, 0x1, RZ, 0xc0, !PT ;  /* 0x0000000100007812 */ /* 0x002fc800078ec0ff */
[----:B------:R-:W-:-:S13]  /*1810*/  ISETP.NE.U32.AND P0, PT, R0, 0x1, PT ;  /* 0x000000010000780c */ /* 0x000fda0003f05070 */
[----:B------:R-:W-:Y:S05]  /*1820*/  @P0 EXIT ;  /* 0x000000000000094d */ /* 0x000fea0003800000 */
[----:B0-----:R-:W2:Y:S04]  /*1830*/  LDG.E.64 R4, desc[UR6][R14.64] ;  /* 0x000000060e047981 */ /* 0x001ea8000c1e1b00 */
[----:B------:R-:W3:Y:S04]  /*1840*/  LDG.E.64 R8, desc[UR6][R14.64+0x10] ;  /* 0x000010060e087981 */ /* 0x000ee8000c1e1b00 */
[----:B------:R-:W4:Y:S01]  /*1850*/  LDG.E.64 R16, desc[UR6][R14.64+0x8] ;  /* 0x000008060e107981 */ /* 0x000f22000c1e1b00 */
[----:B------:R-:W-:Y:S01]  /*1860*/  IMAD.MOV.U32 R7, RZ, RZ, 0x2f800000 ;  /* 0x2f800000ff077424 */ /* 0x000fe200078e00ff */
[----:B------:R-:W-:Y:S01]  /*1870*/  BSSY.RECONVERGENT B0, `(.L_x_18) ;  /* 0x0000033000007945 */ /* 0x000fe20003800200 */
[----:B------:R-:W-:-:S02]  /*1880*/  IMAD.MOV.U32 R18, RZ, RZ, 0x0 ;  /* 0x00000000ff127424 */ /* 0x000fc400078e00ff */
[----:B------:R-:W-:Y:S01]  /*1890*/  IMAD.MOV.U32 R19, RZ, RZ, 0x3fd80000 ;  /* 0x3fd80000ff137424 */ /* 0x000fe200078e00ff */
        /* <DEDUP_REMOVED lines=14> */
[----:B------:R-:W-:-:S04]  /*1980*/  LOP3.LUT R3, R5, R3, R0, 0x96, !PT ;  /* 0x0000000305037212 */ /* 0x000fc800078e9600 */
        /* <DEDUP_REMOVED lines=26> */
[----:B------:R-:W-:Y:S01]  /*1b30*/  IMAD.MOV.U32 R20, RZ, RZ, R4 ;  /* 0x000000ffff147224 */ /* 0x000fe200078e0004 */
[----:B------:R-:W-:Y:S01]  /*1b40*/  MOV R4, 0x1ba0 ;  /* 0x00001ba000047802 */ /* 0x000fe20000000f00 */
[----:B------:R-:W-:Y:S02]  /*1b50*/  IMAD.MOV.U32 R2, RZ, RZ, R10 ;  /* 0x000000ffff027224 */ /* 0x000fe400078e000a */
[----:B------:R-:W-:Y:S02]  /*1b60*/  IMAD.MOV.U32 R5, RZ, RZ, R11 ;  /* 0x000000ffff057224 */ /* 0x000fe400078e000b */
[----:B------:R-:W-:Y:S02]  /*1b70*/  IMAD.MOV.U32 R0, RZ, RZ, R22 ;  /* 0x000000ffff007224 */ /* 0x000fe400078e0016 */
[----:B------:R-:W-:-:S07]  /*1b80*/  IMAD.MOV.U32 R23, RZ, RZ, R21 ;  /* 0x000000ffff177224 */ /* 0x000fce00078e0015 */
[----:B------:R-:W-:Y:S05]  /*1b90*/  CALL.REL.NOINC `($__internal_0_$__cuda_sm20_dsqrt_rn_f64_mediumpath_v1) ;  /* 0x00000000001c7944 */ /* 0x000fea0003c00000 */
.L_x_19:
[----:B------:R-:W-:Y:S05]  /*1ba0*/  BSYNC.RECONVERGENT B0 ;  /* 0x0000000000007941 */ /* 0x000fea0003800200 */
.L_x_18:
[----:B------:R-:W-:-:S14]  /*1bb0*/  DSETP.GTU.AND P0, PT, R24, 1, PT ;  /* 0x3ff000001800742a */ /* 0x000fdc0003f0c000 */
[----:B------:R-:W-:Y:S05]  /*1bc0*/  @P0 EXIT ;  /* 0x000000000000094d */ /* 0x000fea0003800000 */
[----:B------:R-:W2:Y:S02]  /*1bd0*/  LDG.E R0, desc[UR6][R12.64] ;  /* 0x000000060c007981 */ /* 0x000ea4000c1e1900 */
[----:B--2---:R-:W-:-:S05]  /*1be0*/  VIADD R3, R0, 0x1 ;  /* 0x0000000100037836 */ /* 0x004fca0000000000 */
[----:B------:R-:W-:Y:S01]  /*1bf0*/  STG.E desc[UR6][R12.64], R3 ;  /* 0x000000030c007986 */ /* 0x000fe2000c101906 */
[----:B------:R-:W-:Y:S05]  /*1c00*/  EXIT ;  /* 0x000000000000794d */ /* 0x000fea0003800000 */
        .weak           $__internal_0_$__cuda_sm20_dsqrt_rn_f64_mediumpath_v1
        .type           $__internal_0_$__cuda_sm20_dsqrt_rn_f64_mediumpath_v1,@function
        .size           $__internal_0_$__cuda_sm20_dsqrt_rn_f64_mediumpath_v1,(.L_x_25 - $__internal_0_$__cuda_sm20_dsqrt_rn_f64_mediumpath_v1)
$__internal_0_$__cuda_sm20_dsqrt_rn_f64_mediumpath_v1:
[----:B------:R-:W-:Y:S01]  /*1c10*/  ISETP.GE.U32.AND P0, PT, R20, -0x3400000, PT ;  /* 0xfcc000001400780c */ /* 0x000fe20003f06070 */
[----:B------:R-:W-:Y:S01]  /*1c20*/  BSSY.RECONVERGENT B1, `(.L_x_20) ;  /* 0x0000027000017945 */ /* 0x000fe20003800200 */
[----:B------:R-:W-:Y:S02]  /*1c30*/  IMAD.MOV.U32 R21, RZ, RZ, R19 ;  /* 0x000000ffff157224 */ /* 0x000fe400078e0013 */
[----:B------:R-:W-:Y:S02]  /*1c40*/  IMAD.MOV.U32 R3, RZ, RZ, R5 ;  /* 0x000000ffff037224 */ /* 0x000fe400078e0005 */
[----:B------:R-:W-:Y:S02]  /*1c50*/  IMAD.MOV.U32 R20, RZ, RZ, R0 ;  /* 0x000000ffff147224 */ /* 0x000fe400078e0000 */
[----:B------:R-:W-:-:S05]  /*1c60*/  IMAD.MOV.U32 R19, RZ, RZ, R23 ;  /* 0x000000ffff137224 */ /* 0x000fca00078e0017 */
[----:B------:R-:W-:Y:S05]  /*1c70*/  @!P0 BRA `(.L_x_21) ;  /* 0x0000000000208947 */ /* 0x000fea0003800000 */
[----:B------:R-:W-:-:S10]  /*1c80*/  DFMA.RM R20, R20, R18, R6 ;  /* 0x000000121414722b */ /* 0x000fd40000004006 */
[----:B------:R-:W-:-:S05]  /*1c90*/  IADD3 R6, P0, PT, R20, 0x1, RZ ;  /* 0x0000000114067810 */ /* 0x000fca0007f1e0ff */
[----:B------:R-:W-:-:S06]  /*1ca0*/  IMAD.X R7, RZ, RZ, R21, P0 ;  /* 0x000000ffff077224 */ /* 0x000fcc00000e0615 */
[----:B------:R-:W-:-:S08]  /*1cb0*/  DFMA.RP R2, -R20, R6, R2 ;  /* 0x000000061402722b */ /* 0x000fd00000008102 */
[----:B------:R-:W-:-:S06]  /*1cc0*/  DSETP.GT.AND P0, PT, R2, RZ, PT ;  /* 0x000000ff0200722a */ /* 0x000fcc0003f04000 */
[----:B------:R-:W-:Y:S02]  /*1cd0*/  FSEL R6, R6, R20, P0 ;  /* 0x0000001406067208 */ /* 0x000fe40000000000 */
[----:B------:R-:W-:Y:S01]  /*1ce0*/  FSEL R7, R7, R21, P0 ;  /* 0x0000001507077208 */ /* 0x000fe20000000000 */
[----:B------:R-:W-:Y:S06]  /*1cf0*/  BRA `(.L_x_22) ;  /* 0x0000000000647947 */ /* 0x000fec0003800000 */
.L_x_21:
[----:B------:R-:W-:-:S14]  /*1d00*/  DSETP.NE.AND P0, PT, R2, RZ, PT ;  /* 0x000000ff0200722a */ /* 0x000fdc0003f05000 */
[----:B------:R-:W-:Y:S05]  /*1d10*/  @!P0 BRA `(.L_x_23) ;  /* 0x0000000000588947 */ /* 0x000fea0003800000 */
[----:B------:R-:W-:-:S13]  /*1d20*/  ISETP.GE.AND P0, PT, R3, RZ, PT ;  /* 0x000000ff0300720c */ /* 0x000fda0003f06270 */
[----:B------:R-:W-:Y:S02]  /*1d30*/  @!P0 IMAD.MOV.U32 R6, RZ, RZ, 0x0 ;  /* 0x00000000ff068424 */ /* 0x000fe400078e00ff */
[----:B------:R-:W-:Y:S01]  /*1d40*/  @!P0 IMAD.MOV.U32 R7, RZ, RZ, -0x80000 ;  /* 0xfff80000ff078424 */ /* 0x000fe200078e00ff */
[----:B------:R-:W-:Y:S06]  /*1d50*/  @!P0 BRA `(.L_x_22) ;  /* 0x00000000004c8947 */ /* 0x000fec0003800000 */
[----:B------:R-:W-:-:S13]  /*1d60*/  ISETP.GT.AND P0, PT, R3, 0x7fefffff, PT ;  /* 0x7fefffff0300780c */ /* 0x000fda0003f04270 */
[----:B------:R-:W-:Y:S05]  /*1d70*/  @P0 BRA `(.L_x_23) ;  /* 0x0000000000400947 */ /* 0x000fea0003800000 */
[----:B------:R-:W-:Y:S01]  /*1d80*/  DMUL R2, R2, 8.11296384146066816958e+31 ;  /* 0x4690000002027828 */ /* 0x000fe20000000000 */
[----:B------:R-:W-:Y:S02]  /*1d90*/  IMAD.MOV.U32 R6, RZ, RZ, RZ ;  /* 0x000000ffff067224 */ /* 0x000fe400078e00ff */
[----:B------:R-:W-:Y:S02]  /*1da0*/  IMAD.MOV.U32 R20, RZ, RZ, 0x0 ;  /* 0x00000000ff147424 */ /* 0x000fe400078e00ff */
[----:B------:R-:W-:Y:S01]  /*1db0*/  IMAD.MOV.U32 R21, RZ, RZ, 0x3fd80000 ;  /* 0x3fd80000ff157424 */ /* 0x000fe200078e00ff */
[----:B------:R-:W0:Y:S02]  /*1dc0*/  MUFU.RSQ64H R7, R3 ;  /* 0x0000000300077308 */ /* 0x000e240000001c00 */
[----:B0-----:R-:W-:-:S08]  /*1dd0*/  DMUL R18, R6, R6 ;  /* 0x0000000606127228 */ /* 0x001fd00000000000 */
[----:B------:R-:W-:-:S08]  /*1de0*/  DFMA R18, R2, -R18, 1 ;  /* 0x3ff000000212742b */ /* 0x000fd00000000812 */
[----:B------:R-:W-:Y:S02]  /*1df0*/  DFMA R20, R18, R20, 0.5 ;  /* 0x3fe000001214742b */ /* 0x000fe40000000014 */
[----:B------:R-:W-:-:S08]  /*1e00*/  DMUL R18, R6, R18 ;  /* 0x0000001206127228 */ /* 0x000fd00000000000 */
[----:B------:R-:W-:-:S08]  /*1e10*/  DFMA R18, R20, R18, R6 ;  /* 0x000000121412722b */ /* 0x000fd00000000006 */
[----:B------:R-:W-:Y:S02]  /*1e20*/  DMUL R6, R2, R18 ;  /* 0x0000001202067228 */ /* 0x000fe40000000000 */
[----:B------:R-:W-:-:S06]  /*1e30*/  VIADD R19, R19, 0xfff00000 ;  /* 0xfff0000013137836 */ /* 0x000fcc0000000000 */
[----:B------:R-:W-:-:S08]  /*1e40*/  DFMA R20, R6, -R6, R2 ;  /* 0x800000060614722b */ /* 0x000fd00000000002 */
[----:B------:R-:W-:-:S10]  /*1e50*/  DFMA R6, R18, R20, R6 ;  /* 0x000000141206722b */ /* 0x000fd40000000006 */
[----:B------:R-:W-:Y:S01]  /*1e60*/  VIADD R7, R7, 0xfcb00000 ;  /* 0xfcb0000007077836 */ /* 0x000fe20000000000 */
[----:B------:R-:W-:Y:S06]  /*1e70*/  BRA `(.L_x_22) ;  /* 0x0000000000047947 */ /* 0x000fec0003800000 */
.L_x_23:
[----:B------:R-:W-:-:S11]  /*1e80*/  DADD R6, R2, R2 ;  /* 0x0000000002067229 */ /* 0x000fd60000000002 */
.L_x_22:
[----:B------:R-:W-:Y:S05]  /*1e90*/  BSYNC.RECONVERGENT B1 ;  /* 0x0000000000017941 */ /* 0x000fea0003800200 */
.L_x_20:
[----:B------:R-:W-:Y:S02]  /*1ea0*/  IMAD.MOV.U32 R5, RZ, RZ, 0x0 ;  /* 0x00000000ff057424 */ /* 0x000fe400078e00ff */
[----:B------:R-:W-:Y:S02]  /*1eb0*/  IMAD.MOV.U32 R24, RZ, RZ, R6 ;  /* 0x000000ffff187224 */ /* 0x000fe400078e0006 */
[----:B------:R-:W-:Y:S01]  /*1ec0*/  IMAD.MOV.U32 R25, RZ, RZ, R7 ;  /* 0x000000ffff197224 */ /* 0x000fe200078e0007 */
[----:B------:R-:W-:Y:S06]  /*1ed0*/  RET.REL.NODEC R4 `(_Z16estimatePiKernelPjjjP17curandStateXORWOW) ;  /* 0xffffffe004487950 */ /* 0x000fec0003c3ffff */
.L_x_24:
[----:B------:R-:W-:-:S00]  /*1ee0*/  BRA `(.L_x_24) ;  /* 0xfffffffc00fc7947 */ /* 0x000fc0000383ffff */
[----:B------:R-:W-:-:S00]  /*1ef0*/  NOP ;  /* 0x0000000000007918 */ /* 0x000fc00000000000 */
        /* <DEDUP_REMOVED lines=8> */
.L_x_25:


//--------------------- .nv.global.init           --------------------------
	.section	.nv.global.init,"aw",@progbits
	.align	4
.nv.global.init:
	.type		mrg32k3aM1SubSeq,@object
	.size		mrg32k3aM1SubSeq,(mrg32k3aM2SubSeq - mrg32k3aM1SubSeq)
mrg32k3aM1SubSeq:
        /*0000*/ 	.byte	0x0b, 0xcc, 0xee, 0x04, 0x73, 0x29, 0x8b, 0x6f, 0xf6, 0x53, 0x03, 0xf6, 0x23, 0xf6, 0xea, 0xda
        /* <DEDUP_REMOVED lines=125> */
	.type		mrg32k3aM2SubSeq,@object
	.size		mrg32k3aM2SubSeq,(mrg32k3aM1 - mrg32k3aM2SubSeq)
mrg32k3aM2SubSeq:
        /* <DEDUP_REMOVED lines=126> */
	.type		mrg32k3aM1,@object
	.size		mrg32k3aM1,(mrg32k3aM1Seq - mrg32k3aM1)
mrg32k3aM1:
        /* <DEDUP_REMOVED lines=144> */
	.type		mrg32k3aM1Seq,@object
	.size		mrg32k3aM1Seq,(mrg32k3aM2 - mrg32k3aM1Seq)
mrg32k3aM1Seq:
        /* <DEDUP_REMOVED lines=144> */
	.type		mrg32k3aM2,@object
	.size		mrg32k3aM2,(mrg32k3aM2Seq - mrg32k3aM2)
mrg32k3aM2:
        /* <DEDUP_REMOVED lines=144> */
	.type		mrg32k3aM2Seq,@object
	.size		mrg32k3aM2Seq,(precalc_xorwow_matrix - mrg32k3aM2Seq)
mrg32k3aM2Seq:
        /* <DEDUP_REMOVED lines=144> */
	.type		precalc_xorwow_matrix,@object
	.size		precalc_xorwow_matrix,(precalc_xorwow_offset_matrix - precalc_xorwow_matrix)
precalc_xorwow_matrix:
        /* <DEDUP_REMOVED lines=6400> */
	.type		precalc_xorwow_offset_matrix,@object
	.size		precalc_xorwow_offset_matrix,(.L_1 - precalc_xorwow_offset_matrix)
precalc_xorwow_offset_matrix:
        /* <DEDUP_REMOVED lines=6400> */
.L_1:


//--------------------- .nv.shared.reserved.0     --------------------------
	.section	.nv.shared.reserved.0,"aw",@nobits
	.weak		__nv_reservedSMEM_offset_0_alias
	.size		__nv_reservedSMEM_offset_0_alias, 0, 64
	.other		__nv_reservedSMEM_offset_0_alias,@"STO_CUDA_RESERVED_SHARED STV_DEFAULT"
__nv_reservedSMEM_offset_0_alias:
	.zero		0
	.zero		64


//--------------------- .nv.constant0._Z16estimatePiKernelPjjjP17curandStateXORWOW --------------------------
	.section	.nv.constant0._Z16estimatePiKernelPjjjP17curandStateXORWOW,"a",@progbits
	.sectionflags	@""
	.align	4
.nv.constant0._Z16estimatePiKernelPjjjP17curandStateXORWOW:
	.zero		920


//--------------------- SYMBOLS --------------------------

	.type		.nv.reservedSmem.offset0,@object
	.size		.nv.reservedSmem.offset0,0x4
